// auto-generated by cutlass_sweep.gemm — config: {"arch": "sm_90", "cluster_m": 1, "cluster_n": 1, "dtype": "e5m2", "dtype_b": "e5m2", "layout": "nt", "stages": 0, "tile_k": 32, "tile_m": 64, "tile_n": 64}
#include "cutlass/cutlass.h"
#include "cutlass/gemm/collective/collective_builder.hpp"
#include "cutlass/gemm/device/gemm_universal_adapter.h"
#include "cutlass/gemm/kernel/gemm_universal.hpp"
#include "cutlass/epilogue/collective/collective_builder.hpp"

using ElemA = cutlass::float_e5m2_t;
using ElemB = cutlass::float_e5m2_t;
using ElemCD = cutlass::float_e5m2_t;
using Acc  = float;
using TileShape    = cute::Shape<cute::_64, cute::_64, cute::_32>;
using ClusterShape = cute::Shape<cute::_1, cute::_1, cute::_1>;

using CollectiveEpilogue = typename cutlass::epilogue::collective::CollectiveBuilder<
    cutlass::arch::Sm90, cutlass::arch::OpClassTensorOp,
    TileShape, ClusterShape,
    cutlass::epilogue::collective::EpilogueTileAuto,
    Acc, Acc,
    ElemCD, cutlass::layout::RowMajor, 128 / cutlass::sizeof_bits<ElemCD>::value,
    ElemCD, cutlass::layout::RowMajor, 128 / cutlass::sizeof_bits<ElemCD>::value,
    cutlass::epilogue::collective::EpilogueScheduleAuto
  >::CollectiveOp;

using CollectiveMainloop = typename cutlass::gemm::collective::CollectiveBuilder<
    cutlass::arch::Sm90, cutlass::arch::OpClassTensorOp,
    ElemA, cutlass::layout::RowMajor, 128 / cutlass::sizeof_bits<ElemA>::value,
    ElemB, cutlass::layout::ColumnMajor, 128 / cutlass::sizeof_bits<ElemB>::value,
    Acc,
    TileShape, ClusterShape,
    cutlass::gemm::collective::StageCountAutoCarveout<static_cast<int>(sizeof(typename CollectiveEpilogue::SharedStorage))>,
    cutlass::gemm::collective::KernelScheduleAuto
  >::CollectiveOp;

using GemmKernel = cutlass::gemm::kernel::GemmUniversal<
    cute::Shape<int,int,int,int>,
    CollectiveMainloop,
    CollectiveEpilogue
>;
using Gemm = cutlass::gemm::device::GemmUniversalAdapter<GemmKernel>;

// Force the device kernel symbol into the cubin without needing a host main.
auto* _anchor = &cutlass::device_kernel<GemmKernel>;


// ===== COMPILED SASS (sm_90a) =====

	.target	sm_90a

	.elftype	@"ET_EXEC"


//--------------------- .note.nv.tkinfo           --------------------------
	.section	.note.nv.tkinfo,"",@"SHT_NOTE"
	.sectionflags	@"SHF_NOTE_NV_TKINFO"
	.tkinfo
        /*0018*/ 	.word	0x00000002
        /*0030*/ 	.string	""
        /*0030*/ 	.string	"ptxas"
        /*0030*/ 	.string	"Cuda compilation tools, release 13.0, V13.0.88"
        /*0030*/ 	.string	"Build cuda_13.0.r13.0/compiler.36424714_0"
        /*0030*/ 	.string	"-arch sm_90a -m 64 "



//--------------------- .note.nv.cuinfo           --------------------------
	.section	.note.nv.cuinfo,"",@"SHT_NOTE"
	.sectionflags	@"SHF_NOTE_NV_CUINFO"
        /*0018*/ 	.short	0x0002
        /*001a*/ 	.short	0x005a
        /*001c*/ 	.short	0x0082
	.zero		2


//--------------------- .nv.info                  --------------------------
	.section	.nv.info,"",@"SHT_CUDA_INFO"
	.align	4


	//----- nvinfo : EIATTR_REGCOUNT
	.align		4
        /*0000*/ 	.byte	0x04, 0x2f
        /*0002*/ 	.short	(.L_12 - .L_11)
	.align		4
.L_11:
        /*0004*/ 	.word	index@(_ZN7cutlass13device_kernelINS_4gemm6kernel13GemmUniversalIN4cute5tupleIJiiiiEEENS1_10collective13CollectiveMmaINS1_37MainloopSm90TmaGmmaWarpSpecializedFP8ILi56ENS5_IJNS4_1CILi1EEESB_SB_EEENS1_32KernelTmaWarpSpecializedPingpongEEENS5_IJNSA_ILi64EEESF_NSA_ILi32EEEEEENS_12float_e5m2_tENS5_IJlSB_lEEESI_SJ_NS4_8TiledMMAINS4_8MMA_AtomIJNS4_4SM904GMMA30MMA_64x64x32_F32E5M2E5M2_SS_TNILNSN_7ScaleInE1ELSP_1EEEEEENS4_6LayoutISC_NS5_IJNSA_ILi0EEEST_ST_EEEEENS5_IJNS4_10UnderscoreESW_SW_EEEEENS4_13SM90_TMA_LOADENS4_14ComposedLayoutINS4_7SwizzleILi1ELi4ELi3EEENS4_18smem_ptr_flag_bitsILi8EEENSS_INS5_IJNSA_ILi8EEESG_EEENS5_IJSG_SB_EEEEEEEvNS4_8identityESZ_S19_vS1A_EENS_8epilogue10collective6detail29Sm90TmaWarpSpecializedAdapterINS1D_15DefaultEpilogueISI_SJ_SJ_NS1C_6thread17LinearCombinationISI_Li1EffLNS1H_9ScaleType4KindE0ELNS_15FloatRoundStyleE2ESI_EENS1_15EpilogueDefaultEEEEEvvEEEEvNT_6ParamsE)
        /*0008*/ 	.word	0x000000a8


	//----- nvinfo : EIATTR_FRAME_SIZE
	.align		4
.L_12:
        /*000c*/ 	.byte	0x04, 0x11
        /*000e*/ 	.short	(.L_14 - .L_13)
	.align		4
.L_13:
        /*0010*/ 	.word	index@(_ZN7cutlass13device_kernelINS_4gemm6kernel13GemmUniversalIN4cute5tupleIJiiiiEEENS1_10collective13CollectiveMmaINS1_37MainloopSm90TmaGmmaWarpSpecializedFP8ILi56ENS5_IJNS4_1CILi1EEESB_SB_EEENS1_32KernelTmaWarpSpecializedPingpongEEENS5_IJNSA_ILi64EEESF_NSA_ILi32EEEEEENS_12float_e5m2_tENS5_IJlSB_lEEESI_SJ_NS4_8TiledMMAINS4_8MMA_AtomIJNS4_4SM904GMMA30MMA_64x64x32_F32E5M2E5M2_SS_TNILNSN_7ScaleInE1ELSP_1EEEEEENS4_6LayoutISC_NS5_IJNSA_ILi0EEEST_ST_EEEEENS5_IJNS4_10UnderscoreESW_SW_EEEEENS4_13SM90_TMA_LOADENS4_14ComposedLayoutINS4_7SwizzleILi1ELi4ELi3EEENS4_18smem_ptr_flag_bitsILi8EEENSS_INS5_IJNSA_ILi8EEESG_EEENS5_IJSG_SB_EEEEEEEvNS4_8identityESZ_S19_vS1A_EENS_8epilogue10collective6detail29Sm90TmaWarpSpecializedAdapterINS1D_15DefaultEpilogueISI_SJ_SJ_NS1C_6thread17LinearCombinationISI_Li1EffLNS1H_9ScaleType4KindE0ELNS_15FloatRoundStyleE2ESI_EENS1_15EpilogueDefaultEEEEEvvEEEEvNT_6ParamsE)
        /*0014*/ 	.word	0x00000000


	//----- nvinfo : EIATTR_MIN_STACK_SIZE
	.align		4
.L_14:
        /*0018*/ 	.byte	0x04, 0x12
        /*001a*/ 	.short	(.L_16 - .L_15)
	.align		4
.L_15:
        /*001c*/ 	.word	index@(_ZN7cutlass13device_kernelINS_4gemm6kernel13GemmUniversalIN4cute5tupleIJiiiiEEENS1_10collective13CollectiveMmaINS1_37MainloopSm90TmaGmmaWarpSpecializedFP8ILi56ENS5_IJNS4_1CILi1EEESB_SB_EEENS1_32KernelTmaWarpSpecializedPingpongEEENS5_IJNSA_ILi64EEESF_NSA_ILi32EEEEEENS_12float_e5m2_tENS5_IJlSB_lEEESI_SJ_NS4_8TiledMMAINS4_8MMA_AtomIJNS4_4SM904GMMA30MMA_64x64x32_F32E5M2E5M2_SS_TNILNSN_7ScaleInE1ELSP_1EEEEEENS4_6LayoutISC_NS5_IJNSA_ILi0EEEST_ST_EEEEENS5_IJNS4_10UnderscoreESW_SW_EEEEENS4_13SM90_TMA_LOADENS4_14ComposedLayoutINS4_7SwizzleILi1ELi4ELi3EEENS4_18smem_ptr_flag_bitsILi8EEENSS_INS5_IJNSA_ILi8EEESG_EEENS5_IJSG_SB_EEEEEEEvNS4_8identityESZ_S19_vS1A_EENS_8epilogue10collective6detail29Sm90TmaWarpSpecializedAdapterINS1D_15DefaultEpilogueISI_SJ_SJ_NS1C_6thread17LinearCombinationISI_Li1EffLNS1H_9ScaleType4KindE0ELNS_15FloatRoundStyleE2ESI_EENS1_15EpilogueDefaultEEEEEvvEEEEvNT_6ParamsE)
        /*0020*/ 	.word	0x00000000
.L_16:


//--------------------- .nv.compat                --------------------------
	.section	.nv.compat,"",@"SHT_CUDA_COMPAT_INFO"
	.align	4
        /*0000*/ 	.byte	0x02, 0x09, 0x01, 0x00, 0x02, 0x02, 0x04, 0x00, 0x02, 0x05, 0x05, 0x00, 0x03, 0x07, 0x01, 0x01
        /*0010*/ 	.byte	0x02, 0x03, 0x01, 0x00, 0x02, 0x06, 0x01, 0x00, 0x04, 0x0b, 0x08, 0x00, 0x00, 0x00, 0x00, 0x00
        /*0020*/ 	.byte	0x00, 0x00, 0x00, 0x00


//--------------------- .nv.info._ZN7cutlass13device_kernelINS_4gemm6kernel13GemmUniversalIN4cute5tupleIJiiiiEEENS1_10collective13CollectiveMmaINS1_37MainloopSm90TmaGmmaWarpSpecializedFP8ILi56ENS5_IJNS4_1CILi1EEESB_SB_EEENS1_32KernelTmaWarpSpecializedPingpongEEENS5_IJNSA_ILi64EEESF_NSA_ILi32EEEEEENS_12float_e5m2_tENS5_IJlSB_lEEESI_SJ_NS4_8TiledMMAINS4_8MMA_AtomIJNS4_4SM904GMMA30MMA_64x64x32_F32E5M2E5M2_SS_TNILNSN_7ScaleInE1ELSP_1EEEEEENS4_6LayoutISC_NS5_IJNSA_ILi0EEEST_ST_EEEEENS5_IJNS4_10UnderscoreESW_SW_EEEEENS4_13SM90_TMA_LOADENS4_14ComposedLayoutINS4_7SwizzleILi1ELi4ELi3EEENS4_18smem_ptr_flag_bitsILi8EEENSS_INS5_IJNSA_ILi8EEESG_EEENS5_IJSG_SB_EEEEEEEvNS4_8identityESZ_S19_vS1A_EENS_8epilogue10collective6detail29Sm90TmaWarpSpecializedAdapterINS1D_15DefaultEpilogueISI_SJ_SJ_NS1C_6thread17LinearCombinationISI_Li1EffLNS1H_9ScaleType4KindE0ELNS_15FloatRoundStyleE2ESI_EENS1_15EpilogueDefaultEEEEEvvEEEEvNT_6ParamsE --------------------------
	.section	.nv.info._ZN7cutlass13device_kernelINS_4gemm6kernel13GemmUniversalIN4cute5tupleIJiiiiEEENS1_10collective13CollectiveMmaINS1_37MainloopSm90TmaGmmaWarpSpecializedFP8ILi56ENS5_IJNS4_1CILi1EEESB_SB_EEENS1_32KernelTmaWarpSpecializedPingpongEEENS5_IJNSA_ILi64EEESF_NSA_ILi32EEEEEENS_12float_e5m2_tENS5_IJlSB_lEEESI_SJ_NS4_8TiledMMAINS4_8MMA_AtomIJNS4_4SM904GMMA30MMA_64x64x32_F32E5M2E5M2_SS_TNILNSN_7ScaleInE1ELSP_1EEEEEENS4_6LayoutISC_NS5_IJNSA_ILi0EEEST_ST_EEEEENS5_IJNS4_10UnderscoreESW_SW_EEEEENS4_13SM90_TMA_LOADENS4_14ComposedLayoutINS4_7SwizzleILi1ELi4ELi3EEENS4_18smem_ptr_flag_bitsILi8EEENSS_INS5_IJNSA_ILi8EEESG_EEENS5_IJSG_SB_EEEEEEEvNS4_8identityESZ_S19_vS1A_EENS_8epilogue10collective6detail29Sm90TmaWarpSpecializedAdapterINS1D_15DefaultEpilogueISI_SJ_SJ_NS1C_6thread17LinearCombinationISI_Li1EffLNS1H_9ScaleType4KindE0ELNS_15FloatRoundStyleE2ESI_EENS1_15EpilogueDefaultEEEEEvvEEEEvNT_6ParamsE,"",@"SHT_CUDA_INFO"
	.sectionflags	@""
	.align	4


	//----- nvinfo : EIATTR_CUDA_API_VERSION
	.align		4
        /*0000*/ 	.byte	0x04, 0x37
        /*0002*/ 	.short	(.L_18 - .L_17)
.L_17:
        /*0004*/ 	.word	0x00000082


	//----- nvinfo : EIATTR_KPARAM_INFO
	.align		4
.L_18:
        /*0008*/ 	.byte	0x04, 0x17
        /*000a*/ 	.short	(.L_20 - .L_19)
.L_19:
        /*000c*/ 	.word	0x00000000
        /*0010*/ 	.short	0x0000
        /*0012*/ 	.short	0x0070
        /*0014*/ 	.byte	0x00, 0xf0, 0x01, 0x10


	//----- nvinfo : EIATTR_SPARSE_MMA_MASK
	.align		4
.L_20:
        /*0018*/ 	.byte	0x03, 0x50
        /*001a*/ 	.short	0x0000


	//----- nvinfo : EIATTR_MAXREG_COUNT
	.align		4
        /*001c*/ 	.byte	0x03, 0x1b
        /*001e*/ 	.short	0x00a8


	//----- nvinfo : EIATTR_NUM_BARRIERS
	.align		4
        /*0020*/ 	.byte	0x02, 0x4c
        /*0022*/ 	.byte	0x01
	.zero		1


	//----- nvinfo : EIATTR_MERCURY_ISA_VERSION
	.align		4
        /*0024*/ 	.byte	0x03, 0x5f
        /*0026*/ 	.short	0x0101


	//----- nvinfo : EIATTR_INT_WARP_WIDE_INSTR_OFFSETS
	.align		4
        /*0028*/ 	.byte	0x04, 0x31
        /*002a*/ 	.short	(.L_22 - .L_21)


	//   ....[0]....
.L_21:
        /*002c*/ 	.word	0x00000ad0


	//   ....[1]....
        /*0030*/ 	.word	0x00000af0


	//   ....[2]....
        /*0034*/ 	.word	0x00000b70


	//   ....[3]....
        /*0038*/ 	.word	0x00000b80


	//   ....[4]....
        /*003c*/ 	.word	0x00000b90


	//   ....[5]....
        /*0040*/ 	.word	0x00000bb0


	//   ....[6]....
        /*0044*/ 	.word	0x00000c00


	//   ....[7]....
        /*0048*/ 	.word	0x00000c20


	//----- nvinfo : EIATTR_COOP_GROUP_MASK_REGIDS
	.align		4
.L_22:
        /*004c*/ 	.byte	0x04, 0x29
        /*004e*/ 	.short	(.L_24 - .L_23)


	//   ....[0]....
.L_23:
        /*0050*/ 	.word	0xffffffff


	//   ....[1]....
        /*0054*/ 	.word	0xffffffff


	//   ....[2]....
        /*0058*/ 	.word	0xffffffff


	//   ....[3]....
        /*005c*/ 	.word	0xffffffff


	//   ....[4]....
        /*0060*/ 	.word	0xffffffff


	//   ....[5]....
        /*0064*/ 	.word	0xffffffff


	//----- nvinfo : EIATTR_COOP_GROUP_INSTR_OFFSETS
	.align		4
.L_24:
        /*0068*/ 	.byte	0x04, 0x28
        /*006a*/ 	.short	(.L_26 - .L_25)


	//   ....[0]....
.L_25:
        /*006c*/ 	.word	0x00000060


	//   ....[1]....
        /*0070*/ 	.word	0x00000070


	//   ....[2]....
        /*0074*/ 	.word	0x00000130


	//   ....[3]....
        /*0078*/ 	.word	0x00000970


	//   ....[4]....
        /*007c*/ 	.word	0x000009b0


	//   ....[5]....
        /*0080*/ 	.word	0x000009f0


	//----- nvinfo : EIATTR_REG_RECONFIG
	.align		4
.L_26:
        /*0084*/ 	.byte	0x01, 0x54
	.zero		2


	//----- nvinfo : EIATTR_MBARRIER_INSTR_OFFSETS
	.align		4
        /*0088*/ 	.byte	0x04, 0x39
        /*008a*/ 	.short	(.L_28 - .L_27)


	//   ....[0]....
.L_27:
        /*008c*/ 	.word	0x00000250
        /*0090*/ 	.word	0x000000ff
        /*0094*/ 	.word	0x00000000
        /*0098*/ 	.short	0x0100
        /*009a*/ 	.byte	0x08
	.zero		1


	//   ....[1]....
        /*009c*/ 	.word	0x00000260
        /*00a0*/ 	.word	0x000000ff
        /*00a4*/ 	.word	0x000001c0
        /*00a8*/ 	.short	0x0100
        /*00aa*/ 	.byte	0x08
	.zero		1


	//   ....[2]....
        /*00ac*/ 	.word	0x00000270
        /*00b0*/ 	.word	0x000000ff
        /*00b4*/ 	.word	0x00000008
        /*00b8*/ 	.short	0x0100
        /*00ba*/ 	.byte	0x08
	.zero		1


	//   ....[3]....
        /*00bc*/ 	.word	0x00000280
        /*00c0*/ 	.word	0x000000ff
        /*00c4*/ 	.word	0x000001c8
        /*00c8*/ 	.short	0x0100
        /*00ca*/ 	.byte	0x08
	.zero		1


	//   ....[4]....
        /*00cc*/ 	.word	0x00000290
        /*00d0*/ 	.word	0x000000ff
        /*00d4*/ 	.word	0x00000010
        /*00d8*/ 	.short	0x0100
        /*00da*/ 	.byte	0x08
	.zero		1


	//   ....[5]....
        /*00dc*/ 	.word	0x000002a0
        /*00e0*/ 	.word	0x000000ff
        /*00e4*/ 	.word	0x000001d0
        /*00e8*/ 	.short	0x0100
        /*00ea*/ 	.byte	0x08
	.zero		1


	//   ....[6]....
        /*00ec*/ 	.word	0x000002b0
        /*00f0*/ 	.word	0x000000ff
        /*00f4*/ 	.word	0x00000018
        /*00f8*/ 	.short	0x0100
        /*00fa*/ 	.byte	0x08
	.zero		1


	//   ....[7]....
        /*00fc*/ 	.word	0x000002c0
        /*0100*/ 	.word	0x000000ff
        /*0104*/ 	.word	0x000001d8
        /*0108*/ 	.short	0x0100
        /*010a*/ 	.byte	0x08
	.zero		1


	//   ....[8]....
        /*010c*/ 	.word	0x000002d0
        /*0110*/ 	.word	0x000000ff
        /*0114*/ 	.word	0x00000020
        /*0118*/ 	.short	0x0100
        /*011a*/ 	.byte	0x08
	.zero		1


	//   ....[9]....
        /*011c*/ 	.word	0x000002e0
        /*0120*/ 	.word	0x000000ff
        /*0124*/ 	.word	0x000001e0
        /*0128*/ 	.short	0x0100
        /*012a*/ 	.byte	0x08
	.zero		1


	//   ....[10]....
        /*012c*/ 	.word	0x000002f0
        /*0130*/ 	.word	0x000000ff
        /*0134*/ 	.word	0x00000028
        /*0138*/ 	.short	0x0100
        /*013a*/ 	.byte	0x08
	.zero		1


	//   ....[11]....
        /*013c*/ 	.word	0x00000300
        /*0140*/ 	.word	0x000000ff
        /*0144*/ 	.word	0x000001e8
        /*0148*/ 	.short	0x0100
        /*014a*/ 	.byte	0x08
	.zero		1


	//   ....[12]....
        /*014c*/ 	.word	0x00000310
        /*0150*/ 	.word	0x000000ff
        /*0154*/ 	.word	0x00000030
        /*0158*/ 	.short	0x0100
        /*015a*/ 	.byte	0x08
	.zero		1


	//   ....[13]....
        /*015c*/ 	.word	0x00000320
        /*0160*/ 	.word	0x000000ff
        /*0164*/ 	.word	0x000001f0
        /*0168*/ 	.short	0x0100
        /*016a*/ 	.byte	0x08
	.zero		1


	//   ....[14]....
        /*016c*/ 	.word	0x00000330
        /*0170*/ 	.word	0x000000ff
        /*0174*/ 	.word	0x00000038
        /*0178*/ 	.short	0x0100
        /*017a*/ 	.byte	0x08
	.zero		1


	//   ....[15]....
        /*017c*/ 	.word	0x00000340
        /*0180*/ 	.word	0x000000ff
        /*0184*/ 	.word	0x000001f8
        /*0188*/ 	.short	0x0100
        /*018a*/ 	.byte	0x08
	.zero		1


	//   ....[16]....
        /*018c*/ 	.word	0x00000350
        /*0190*/ 	.word	0x000000ff
        /*0194*/ 	.word	0x00000040
        /*0198*/ 	.short	0x0100
        /*019a*/ 	.byte	0x08
	.zero		1


	//   ....[17]....
        /*019c*/ 	.word	0x00000360
        /*01a0*/ 	.word	0x000000ff
        /*01a4*/ 	.word	0x00000200
        /*01a8*/ 	.short	0x0100
        /*01aa*/ 	.byte	0x08
	.zero		1


	//   ....[18]....
        /*01ac*/ 	.word	0x00000370
        /*01b0*/ 	.word	0x000000ff
        /*01b4*/ 	.word	0x00000048
        /*01b8*/ 	.short	0x0100
        /*01ba*/ 	.byte	0x08
	.zero		1


	//   ....[19]....
        /*01bc*/ 	.word	0x00000380
        /*01c0*/ 	.word	0x000000ff
        /*01c4*/ 	.word	0x00000208
        /*01c8*/ 	.short	0x0100
        /*01ca*/ 	.byte	0x08
	.zero		1


	//   ....[20]....
        /*01cc*/ 	.word	0x00000390
        /*01d0*/ 	.word	0x000000ff
        /*01d4*/ 	.word	0x00000050
        /*01d8*/ 	.short	0x0100
        /*01da*/ 	.byte	0x08
	.zero		1


	//   ....[21]....
        /*01dc*/ 	.word	0x000003a0
        /*01e0*/ 	.word	0x000000ff
        /*01e4*/ 	.word	0x00000210
        /*01e8*/ 	.short	0x0100
        /*01ea*/ 	.byte	0x08
	.zero		1


	//   ....[22]....
        /*01ec*/ 	.word	0x000003b0
        /*01f0*/ 	.word	0x000000ff
        /*01f4*/ 	.word	0x00000058
        /*01f8*/ 	.short	0x0100
        /*01fa*/ 	.byte	0x08
	.zero		1


	//   ....[23]....
        /*01fc*/ 	.word	0x000003c0
        /*0200*/ 	.word	0x000000ff
        /*0204*/ 	.word	0x00000218
        /*0208*/ 	.short	0x0100
        /*020a*/ 	.byte	0x08
	.zero		1


	//   ....[24]....
        /*020c*/ 	.word	0x000003d0
        /*0210*/ 	.word	0x000000ff
        /*0214*/ 	.word	0x00000060
        /*0218*/ 	.short	0x0100
        /*021a*/ 	.byte	0x08
	.zero		1


	//   ....[25]....
        /*021c*/ 	.word	0x000003e0
        /*0220*/ 	.word	0x000000ff
        /*0224*/ 	.word	0x00000220
        /*0228*/ 	.short	0x0100
        /*022a*/ 	.byte	0x08
	.zero		1


	//   ....[26]....
        /*022c*/ 	.word	0x000003f0
        /*0230*/ 	.word	0x000000ff
        /*0234*/ 	.word	0x00000068
        /*0238*/ 	.short	0x0100
        /*023a*/ 	.byte	0x08
	.zero		1


	//   ....[27]....
        /*023c*/ 	.word	0x00000400
        /*0240*/ 	.word	0x000000ff
        /*0244*/ 	.word	0x00000228
        /*0248*/ 	.short	0x0100
        /*024a*/ 	.byte	0x08
	.zero		1


	//   ....[28]....
        /*024c*/ 	.word	0x00000410
        /*0250*/ 	.word	0x000000ff
        /*0254*/ 	.word	0x00000070
        /*0258*/ 	.short	0x0100
        /*025a*/ 	.byte	0x08
	.zero		1


	//   ....[29]....
        /*025c*/ 	.word	0x00000420
        /*0260*/ 	.word	0x000000ff
        /*0264*/ 	.word	0x00000230
        /*0268*/ 	.short	0x0100
        /*026a*/ 	.byte	0x08
	.zero		1


	//   ....[30]....
        /*026c*/ 	.word	0x00000430
        /*0270*/ 	.word	0x000000ff
        /*0274*/ 	.word	0x00000078
        /*0278*/ 	.short	0x0100
        /*027a*/ 	.byte	0x08
	.zero		1


	//   ....[31]....
        /*027c*/ 	.word	0x00000440
        /*0280*/ 	.word	0x000000ff
        /*0284*/ 	.word	0x00000238
        /*0288*/ 	.short	0x0100
        /*028a*/ 	.byte	0x08
	.zero		1


	//   ....[32]....
        /*028c*/ 	.word	0x00000450
        /*0290*/ 	.word	0x000000ff
        /*0294*/ 	.word	0x00000080
        /*0298*/ 	.short	0x0100
        /*029a*/ 	.byte	0x08
	.zero		1


	//   ....[33]....
        /*029c*/ 	.word	0x00000460
        /*02a0*/ 	.word	0x000000ff
        /*02a4*/ 	.word	0x00000240
        /*02a8*/ 	.short	0x0100
        /*02aa*/ 	.byte	0x08
	.zero		1


	//   ....[34]....
        /*02ac*/ 	.word	0x00000470
        /*02b0*/ 	.word	0x000000ff
        /*02b4*/ 	.word	0x00000088
        /*02b8*/ 	.short	0x0100
        /*02ba*/ 	.byte	0x08
	.zero		1


	//   ....[35]....
        /*02bc*/ 	.word	0x00000480
        /*02c0*/ 	.word	0x000000ff
        /*02c4*/ 	.word	0x00000248
        /*02c8*/ 	.short	0x0100
        /*02ca*/ 	.byte	0x08
	.zero		1


	//   ....[36]....
        /*02cc*/ 	.word	0x00000490
        /*02d0*/ 	.word	0x000000ff
        /*02d4*/ 	.word	0x00000090
        /*02d8*/ 	.short	0x0100
        /*02da*/ 	.byte	0x08
	.zero		1


	//   ....[37]....
        /*02dc*/ 	.word	0x000004a0
        /*02e0*/ 	.word	0x000000ff
        /*02e4*/ 	.word	0x00000250
        /*02e8*/ 	.short	0x0100
        /*02ea*/ 	.byte	0x08
	.zero		1


	//   ....[38]....
        /*02ec*/ 	.word	0x000004b0
        /*02f0*/ 	.word	0x000000ff
        /*02f4*/ 	.word	0x00000098
        /*02f8*/ 	.short	0x0100
        /*02fa*/ 	.byte	0x08
	.zero		1


	//   ....[39]....
        /*02fc*/ 	.word	0x000004c0
        /*0300*/ 	.word	0x000000ff
        /*0304*/ 	.word	0x00000258
        /*0308*/ 	.short	0x0100
        /*030a*/ 	.byte	0x08
	.zero		1


	//   ....[40]....
        /*030c*/ 	.word	0x000004d0
        /*0310*/ 	.word	0x000000ff
        /*0314*/ 	.word	0x000000a0
        /*0318*/ 	.short	0x0100
        /*031a*/ 	.byte	0x08
	.zero		1


	//   ....[41]....
        /*031c*/ 	.word	0x000004e0
        /*0320*/ 	.word	0x000000ff
        /*0324*/ 	.word	0x00000260
        /*0328*/ 	.short	0x0100
        /*032a*/ 	.byte	0x08
	.zero		1


	//   ....[42]....
        /*032c*/ 	.word	0x000004f0
        /*0330*/ 	.word	0x000000ff
        /*0334*/ 	.word	0x000000a8
        /*0338*/ 	.short	0x0100
        /*033a*/ 	.byte	0x08
	.zero		1


	//   ....[43]....
        /*033c*/ 	.word	0x00000500
        /*0340*/ 	.word	0x000000ff
        /*0344*/ 	.word	0x00000268
        /*0348*/ 	.short	0x0100
        /*034a*/ 	.byte	0x08
	.zero		1


	//   ....[44]....
        /*034c*/ 	.word	0x00000510
        /*0350*/ 	.word	0x000000ff
        /*0354*/ 	.word	0x000000b0
        /*0358*/ 	.short	0x0100
        /*035a*/ 	.byte	0x08
	.zero		1


	//   ....[45]....
        /*035c*/ 	.word	0x00000520
        /*0360*/ 	.word	0x000000ff
        /*0364*/ 	.word	0x00000270
        /*0368*/ 	.short	0x0100
        /*036a*/ 	.byte	0x08
	.zero		1


	//   ....[46]....
        /*036c*/ 	.word	0x00000530
        /*0370*/ 	.word	0x000000ff
        /*0374*/ 	.word	0x000000b8
        /*0378*/ 	.short	0x0100
        /*037a*/ 	.byte	0x08
	.zero		1


	//   ....[47]....
        /*037c*/ 	.word	0x00000540
        /*0380*/ 	.word	0x000000ff
        /*0384*/ 	.word	0x00000278
        /*0388*/ 	.short	0x0100
        /*038a*/ 	.byte	0x08
	.zero		1


	//   ....[48]....
        /*038c*/ 	.word	0x00000550
        /*0390*/ 	.word	0x000000ff
        /*0394*/ 	.word	0x000000c0
        /*0398*/ 	.short	0x0100
        /*039a*/ 	.byte	0x08
	.zero		1


	//   ....[49]....
        /*039c*/ 	.word	0x00000560
        /*03a0*/ 	.word	0x000000ff
        /*03a4*/ 	.word	0x00000280
        /*03a8*/ 	.short	0x0100
        /*03aa*/ 	.byte	0x08
	.zero		1


	//   ....[50]....
        /*03ac*/ 	.word	0x00000570
        /*03b0*/ 	.word	0x000000ff
        /*03b4*/ 	.word	0x000000c8
        /*03b8*/ 	.short	0x0100
        /*03ba*/ 	.byte	0x08
	.zero		1


	//   ....[51]....
        /*03bc*/ 	.word	0x00000580
        /*03c0*/ 	.word	0x000000ff
        /*03c4*/ 	.word	0x00000288
        /*03c8*/ 	.short	0x0100
        /*03ca*/ 	.byte	0x08
	.zero		1


	//   ....[52]....
        /*03cc*/ 	.word	0x00000590
        /*03d0*/ 	.word	0x000000ff
        /*03d4*/ 	.word	0x000000d0
        /*03d8*/ 	.short	0x0100
        /*03da*/ 	.byte	0x08
	.zero		1


	//   ....[53]....
        /*03dc*/ 	.word	0x000005a0
        /*03e0*/ 	.word	0x000000ff
        /*03e4*/ 	.word	0x00000290
        /*03e8*/ 	.short	0x0100
        /*03ea*/ 	.byte	0x08
	.zero		1


	//   ....[54]....
        /*03ec*/ 	.word	0x000005b0
        /*03f0*/ 	.word	0x000000ff
        /*03f4*/ 	.word	0x000000d8
        /*03f8*/ 	.short	0x0100
        /*03fa*/ 	.byte	0x08
	.zero		1


	//   ....[55]....
        /*03fc*/ 	.word	0x000005c0
        /*0400*/ 	.word	0x000000ff
        /*0404*/ 	.word	0x00000298
        /*0408*/ 	.short	0x0100
        /*040a*/ 	.byte	0x08
	.zero		1


	//   ....[56]....
        /*040c*/ 	.word	0x000005d0
        /*0410*/ 	.word	0x000000ff
        /*0414*/ 	.word	0x000000e0
        /*0418*/ 	.short	0x0100
        /*041a*/ 	.byte	0x08
	.zero		1


	//   ....[57]....
        /*041c*/ 	.word	0x000005e0
        /*0420*/ 	.word	0x000000ff
        /*0424*/ 	.word	0x000002a0
        /*0428*/ 	.short	0x0100
        /*042a*/ 	.byte	0x08
	.zero		1


	//   ....[58]....
        /*042c*/ 	.word	0x000005f0
        /*0430*/ 	.word	0x000000ff
        /*0434*/ 	.word	0x000000e8
        /*0438*/ 	.short	0x0100
        /*043a*/ 	.byte	0x08
	.zero		1


	//   ....[59]....
        /*043c*/ 	.word	0x00000600
        /*0440*/ 	.word	0x000000ff
        /*0444*/ 	.word	0x000002a8
        /*0448*/ 	.short	0x0100
        /*044a*/ 	.byte	0x08
	.zero		1


	//   ....[60]....
        /*044c*/ 	.word	0x00000610
        /*0450*/ 	.word	0x000000ff
        /*0454*/ 	.word	0x000000f0
        /*0458*/ 	.short	0x0100
        /*045a*/ 	.byte	0x08
	.zero		1


	//   ....[61]....
        /*045c*/ 	.word	0x00000620
        /*0460*/ 	.word	0x000000ff
        /*0464*/ 	.word	0x000002b0
        /*0468*/ 	.short	0x0100
        /*046a*/ 	.byte	0x08
	.zero		1


	//   ....[62]....
        /*046c*/ 	.word	0x00000630
        /*0470*/ 	.word	0x000000ff
        /*0474*/ 	.word	0x000000f8
        /*0478*/ 	.short	0x0100
        /*047a*/ 	.byte	0x08
	.zero		1


	//   ....[63]....
        /*047c*/ 	.word	0x00000640
        /*0480*/ 	.word	0x000000ff
        /*0484*/ 	.word	0x000002b8
        /*0488*/ 	.short	0x0100
        /*048a*/ 	.byte	0x08
	.zero		1


	//   ....[64]....
        /*048c*/ 	.word	0x00000650
        /*0490*/ 	.word	0x000000ff
        /*0494*/ 	.word	0x00000100
        /*0498*/ 	.short	0x0100
        /*049a*/ 	.byte	0x08
	.zero		1


	//   ....[65]....
        /*049c*/ 	.word	0x00000660
        /*04a0*/ 	.word	0x000000ff
        /*04a4*/ 	.word	0x000002c0
        /*04a8*/ 	.short	0x0100
        /*04aa*/ 	.byte	0x08
	.zero		1


	//   ....[66]....
        /*04ac*/ 	.word	0x00000670
        /*04b0*/ 	.word	0x000000ff
        /*04b4*/ 	.word	0x00000108
        /*04b8*/ 	.short	0x0100
        /*04ba*/ 	.byte	0x08
	.zero		1


	//   ....[67]....
        /*04bc*/ 	.word	0x00000680
        /*04c0*/ 	.word	0x000000ff
        /*04c4*/ 	.word	0x000002c8
        /*04c8*/ 	.short	0x0100
        /*04ca*/ 	.byte	0x08
	.zero		1


	//   ....[68]....
        /*04cc*/ 	.word	0x00000690
        /*04d0*/ 	.word	0x000000ff
        /*04d4*/ 	.word	0x00000110
        /*04d8*/ 	.short	0x0100
        /*04da*/ 	.byte	0x08
	.zero		1


	//   ....[69]....
        /*04dc*/ 	.word	0x000006a0
        /*04e0*/ 	.word	0x000000ff
        /*04e4*/ 	.word	0x000002d0
        /*04e8*/ 	.short	0x0100
        /*04ea*/ 	.byte	0x08
	.zero		1


	//   ....[70]....
        /*04ec*/ 	.word	0x000006b0
        /*04f0*/ 	.word	0x000000ff
        /*04f4*/ 	.word	0x00000118
        /*04f8*/ 	.short	0x0100
        /*04fa*/ 	.byte	0x08
	.zero		1


	//   ....[71]....
        /*04fc*/ 	.word	0x000006c0
        /*0500*/ 	.word	0x000000ff
        /*0504*/ 	.word	0x000002d8
        /*0508*/ 	.short	0x0100
        /*050a*/ 	.byte	0x08
	.zero		1


	//   ....[72]....
        /*050c*/ 	.word	0x000006d0
        /*0510*/ 	.word	0x000000ff
        /*0514*/ 	.word	0x00000120
        /*0518*/ 	.short	0x0100
        /*051a*/ 	.byte	0x08
	.zero		1


	//   ....[73]....
        /*051c*/ 	.word	0x000006e0
        /*0520*/ 	.word	0x000000ff
        /*0524*/ 	.word	0x000002e0
        /*0528*/ 	.short	0x0100
        /*052a*/ 	.byte	0x08
	.zero		1


	//   ....[74]....
        /*052c*/ 	.word	0x000006f0
        /*0530*/ 	.word	0x000000ff
        /*0534*/ 	.word	0x00000128
        /*0538*/ 	.short	0x0100
        /*053a*/ 	.byte	0x08
	.zero		1


	//   ....[75]....
        /*053c*/ 	.word	0x00000700
        /*0540*/ 	.word	0x000000ff
        /*0544*/ 	.word	0x000002e8
        /*0548*/ 	.short	0x0100
        /*054a*/ 	.byte	0x08
	.zero		1


	//   ....[76]....
        /*054c*/ 	.word	0x00000710
        /*0550*/ 	.word	0x000000ff
        /*0554*/ 	.word	0x00000130
        /*0558*/ 	.short	0x0100
        /*055a*/ 	.byte	0x08
	.zero		1


	//   ....[77]....
        /*055c*/ 	.word	0x00000720
        /*0560*/ 	.word	0x000000ff
        /*0564*/ 	.word	0x000002f0
        /*0568*/ 	.short	0x0100
        /*056a*/ 	.byte	0x08
	.zero		1


	//   ....[78]....
        /*056c*/ 	.word	0x00000730
        /*0570*/ 	.word	0x000000ff
        /*0574*/ 	.word	0x00000138
        /*0578*/ 	.short	0x0100
        /*057a*/ 	.byte	0x08
	.zero		1


	//   ....[79]....
        /*057c*/ 	.word	0x00000740
        /*0580*/ 	.word	0x000000ff
        /*0584*/ 	.word	0x000002f8
        /*0588*/ 	.short	0x0100
        /*058a*/ 	.byte	0x08
	.zero		1


	//   ....[80]....
        /*058c*/ 	.word	0x00000750
        /*0590*/ 	.word	0x000000ff
        /*0594*/ 	.word	0x00000140
        /*0598*/ 	.short	0x0100
        /*059a*/ 	.byte	0x08
	.zero		1


	//   ....[81]....
        /*059c*/ 	.word	0x00000760
        /*05a0*/ 	.word	0x000000ff
        /*05a4*/ 	.word	0x00000300
        /*05a8*/ 	.short	0x0100
        /*05aa*/ 	.byte	0x08
	.zero		1


	//   ....[82]....
        /*05ac*/ 	.word	0x00000770
        /*05b0*/ 	.word	0x000000ff
        /*05b4*/ 	.word	0x00000148
        /*05b8*/ 	.short	0x0100
        /*05ba*/ 	.byte	0x08
	.zero		1


	//   ....[83]....
        /*05bc*/ 	.word	0x00000780
        /*05c0*/ 	.word	0x000000ff
        /*05c4*/ 	.word	0x00000308
        /*05c8*/ 	.short	0x0100
        /*05ca*/ 	.byte	0x08
	.zero		1


	//   ....[84]....
        /*05cc*/ 	.word	0x00000790
        /*05d0*/ 	.word	0x000000ff
        /*05d4*/ 	.word	0x00000150
        /*05d8*/ 	.short	0x0100
        /*05da*/ 	.byte	0x08
	.zero		1


	//   ....[85]....
        /*05dc*/ 	.word	0x000007a0
        /*05e0*/ 	.word	0x000000ff
        /*05e4*/ 	.word	0x00000310
        /*05e8*/ 	.short	0x0100
        /*05ea*/ 	.byte	0x08
	.zero		1


	//   ....[86]....
        /*05ec*/ 	.word	0x000007b0
        /*05f0*/ 	.word	0x000000ff
        /*05f4*/ 	.word	0x00000158
        /*05f8*/ 	.short	0x0100
        /*05fa*/ 	.byte	0x08
	.zero		1


	//   ....[87]....
        /*05fc*/ 	.word	0x000007c0
        /*0600*/ 	.word	0x000000ff
        /*0604*/ 	.word	0x00000318
        /*0608*/ 	.short	0x0100
        /*060a*/ 	.byte	0x08
	.zero		1


	//   ....[88]....
        /*060c*/ 	.word	0x000007d0
        /*0610*/ 	.word	0x000000ff
        /*0614*/ 	.word	0x00000160
        /*0618*/ 	.short	0x0100
        /*061a*/ 	.byte	0x08
	.zero		1


	//   ....[89]....
        /*061c*/ 	.word	0x000007e0
        /*0620*/ 	.word	0x000000ff
        /*0624*/ 	.word	0x00000320
        /*0628*/ 	.short	0x0100
        /*062a*/ 	.byte	0x08
	.zero		1


	//   ....[90]....
        /*062c*/ 	.word	0x000007f0
        /*0630*/ 	.word	0x000000ff
        /*0634*/ 	.word	0x00000168
        /*0638*/ 	.short	0x0100
        /*063a*/ 	.byte	0x08
	.zero		1


	//   ....[91]....
        /*063c*/ 	.word	0x00000800
        /*0640*/ 	.word	0x000000ff
        /*0644*/ 	.word	0x00000328
        /*0648*/ 	.short	0x0100
        /*064a*/ 	.byte	0x08
	.zero		1


	//   ....[92]....
        /*064c*/ 	.word	0x00000810
        /*0650*/ 	.word	0x000000ff
        /*0654*/ 	.word	0x00000170
        /*0658*/ 	.short	0x0100
        /*065a*/ 	.byte	0x08
	.zero		1


	//   ....[93]....
        /*065c*/ 	.word	0x00000820
        /*0660*/ 	.word	0x000000ff
        /*0664*/ 	.word	0x00000330
        /*0668*/ 	.short	0x0100
        /*066a*/ 	.byte	0x08
	.zero		1


	//   ....[94]....
        /*066c*/ 	.word	0x00000830
        /*0670*/ 	.word	0x000000ff
        /*0674*/ 	.word	0x00000178
        /*0678*/ 	.short	0x0100
        /*067a*/ 	.byte	0x08
	.zero		1


	//   ....[95]....
        /*067c*/ 	.word	0x00000840
        /*0680*/ 	.word	0x000000ff
        /*0684*/ 	.word	0x00000338
        /*0688*/ 	.short	0x0100
        /*068a*/ 	.byte	0x08
	.zero		1


	//   ....[96]....
        /*068c*/ 	.word	0x00000850
        /*0690*/ 	.word	0x000000ff
        /*0694*/ 	.word	0x00000180
        /*0698*/ 	.short	0x0100
        /*069a*/ 	.byte	0x08
	.zero		1


	//   ....[97]....
        /*069c*/ 	.word	0x00000860
        /*06a0*/ 	.word	0x000000ff
        /*06a4*/ 	.word	0x00000340
        /*06a8*/ 	.short	0x0100
        /*06aa*/ 	.byte	0x08
	.zero		1


	//   ....[98]....
        /*06ac*/ 	.word	0x00000870
        /*06b0*/ 	.word	0x000000ff
        /*06b4*/ 	.word	0x00000188
        /*06b8*/ 	.short	0x0100
        /*06ba*/ 	.byte	0x08
	.zero		1


	//   ....[99]....
        /*06bc*/ 	.word	0x00000880
        /*06c0*/ 	.word	0x000000ff
        /*06c4*/ 	.word	0x00000348
        /*06c8*/ 	.short	0x0100
        /*06ca*/ 	.byte	0x08
	.zero		1


	//   ....[100]....
        /*06cc*/ 	.word	0x00000890
        /*06d0*/ 	.word	0x000000ff
        /*06d4*/ 	.word	0x00000190
        /*06d8*/ 	.short	0x0100
        /*06da*/ 	.byte	0x08
	.zero		1


	//   ....[101]....
        /*06dc*/ 	.word	0x000008a0
        /*06e0*/ 	.word	0x000000ff
        /*06e4*/ 	.word	0x00000350
        /*06e8*/ 	.short	0x0100
        /*06ea*/ 	.byte	0x08
	.zero		1


	//   ....[102]....
        /*06ec*/ 	.word	0x000008b0
        /*06f0*/ 	.word	0x000000ff
        /*06f4*/ 	.word	0x00000198
        /*06f8*/ 	.short	0x0100
        /*06fa*/ 	.byte	0x08
	.zero		1


	//   ....[103]....
        /*06fc*/ 	.word	0x000008c0
        /*0700*/ 	.word	0x000000ff
        /*0704*/ 	.word	0x00000358
        /*0708*/ 	.short	0x0100
        /*070a*/ 	.byte	0x08
	.zero		1


	//   ....[104]....
        /*070c*/ 	.word	0x000008d0
        /*0710*/ 	.word	0x000000ff
        /*0714*/ 	.word	0x000001a0
        /*0718*/ 	.short	0x0100
        /*071a*/ 	.byte	0x08
	.zero		1


	//   ....[105]....
        /*071c*/ 	.word	0x000008e0
        /*0720*/ 	.word	0x000000ff
        /*0724*/ 	.word	0x00000360
        /*0728*/ 	.short	0x0100
        /*072a*/ 	.byte	0x08
	.zero		1


	//   ....[106]....
        /*072c*/ 	.word	0x000008f0
        /*0730*/ 	.word	0x000000ff
        /*0734*/ 	.word	0x000001a8
        /*0738*/ 	.short	0x0100
        /*073a*/ 	.byte	0x08
	.zero		1


	//   ....[107]....
        /*073c*/ 	.word	0x00000900
        /*0740*/ 	.word	0x000000ff
        /*0744*/ 	.word	0x00000368
        /*0748*/ 	.short	0x0100
        /*074a*/ 	.byte	0x08
	.zero		1


	//   ....[108]....
        /*074c*/ 	.word	0x00000910
        /*0750*/ 	.word	0x000000ff
        /*0754*/ 	.word	0x000001b0
        /*0758*/ 	.short	0x0100
        /*075a*/ 	.byte	0x08
	.zero		1


	//   ....[109]....
        /*075c*/ 	.word	0x00000920
        /*0760*/ 	.word	0x000000ff
        /*0764*/ 	.word	0x00000370
        /*0768*/ 	.short	0x0100
        /*076a*/ 	.byte	0x08
	.zero		1


	//   ....[110]....
        /*076c*/ 	.word	0x00000930
        /*0770*/ 	.word	0x000000ff
        /*0774*/ 	.word	0x000001b8
        /*0778*/ 	.short	0x0100
        /*077a*/ 	.byte	0x08
	.zero		1


	//   ....[111]....
        /*077c*/ 	.word	0x00000940
        /*0780*/ 	.word	0x000000ff
        /*0784*/ 	.word	0x00000378
        /*0788*/ 	.short	0x0100
        /*078a*/ 	.byte	0x08
	.zero		1


	//   ....[112]....
        /*078c*/ 	.word	0x00000c60
        /*0790*/ 	.word	0x000000ff
        /*0794*/ 	.word	0x000003b0
        /*0798*/ 	.short	0x0100
        /*079a*/ 	.byte	0x08
	.zero		1


	//   ....[113]....
        /*079c*/ 	.word	0x00000cd0
        /*07a0*/ 	.word	0x000000ff
        /*07a4*/ 	.word	0x000003b8
        /*07a8*/ 	.short	0x0100
        /*07aa*/ 	.byte	0x08
	.zero		1


	//   ....[114]....
        /*07ac*/ 	.word	0x00000cf0
        /*07b0*/ 	.word	0x000000ff
        /*07b4*/ 	.word	0x00000390
        /*07b8*/ 	.short	0x0100
        /*07ba*/ 	.byte	0x09
	.zero		1


	//   ....[115]....
        /*07bc*/ 	.word	0x00000d00
        /*07c0*/ 	.word	0x000000ff
        /*07c4*/ 	.word	0x00000398
        /*07c8*/ 	.short	0x0100
        /*07ca*/ 	.byte	0x09
	.zero		1


	//   ....[116]....
        /*07cc*/ 	.word	0x00000d10
        /*07d0*/ 	.word	0x000000ff
        /*07d4*/ 	.word	0x000003a0
        /*07d8*/ 	.short	0x0100
        /*07da*/ 	.byte	0x09
	.zero		1


	//   ....[117]....
        /*07dc*/ 	.word	0x00000d20
        /*07e0*/ 	.word	0x000000ff
        /*07e4*/ 	.word	0x000003a8
        /*07e8*/ 	.short	0x0100
        /*07ea*/ 	.byte	0x09
	.zero		1


	//   ....[118]....
        /*07ec*/ 	.word	0x00001b50
        /*07f0*/ 	.word	0x000000ff
        /*07f4*/ 	.word	0xfffffff8
        /*07f8*/ 	.short	0x010a
        /*07fa*/ 	.byte	0x0f
	.zero		1


	//   ....[119]....
        /*07fc*/ 	.word	0x00001e20
        /*0800*/ 	.word	0x000000ff
        /*0804*/ 	.word	0x00000000
        /*0808*/ 	.short	0x010a
        /*080a*/ 	.byte	0x06
	.zero		1


	//   ....[120]....
        /*080c*/ 	.word	0x00001e60
        /*0810*/ 	.word	0x000000ff
        /*0814*/ 	.word	0x00000000
        /*0818*/ 	.short	0x010a
        /*081a*/ 	.byte	0x06
	.zero		1


	//   ....[121]....
        /*081c*/ 	.word	0x00002380
        /*0820*/ 	.word	0x000000ff
        /*0824*/ 	.word	0x00000000
        /*0828*/ 	.short	0x010a
        /*082a*/ 	.byte	0x09
	.zero		1


	//   ....[122]....
        /*082c*/ 	.word	0x000023c0
        /*0830*/ 	.word	0x000000ff
        /*0834*/ 	.word	0x00000000
        /*0838*/ 	.short	0x010a
        /*083a*/ 	.byte	0x09
	.zero		1


	//   ....[123]....
        /*083c*/ 	.word	0x00002750
        /*0840*/ 	.word	0x000000ff
        /*0844*/ 	.word	0x00000000
        /*0848*/ 	.short	0x0101
        /*084a*/ 	.byte	0x08
	.zero		1


	//   ....[124]....
        /*084c*/ 	.word	0x00002ac0
        /*0850*/ 	.word	0x0000000f
        /*0854*/ 	.word	0x00000000
        /*0858*/ 	.short	0x0101
        /*085a*/ 	.byte	0x18
	.zero		1


	//   ....[125]....
        /*085c*/ 	.word	0x00002ba0
        /*0860*/ 	.word	0x000000ff
        /*0864*/ 	.word	0x00000000
        /*0868*/ 	.short	0x0101
        /*086a*/ 	.byte	0x06
	.zero		1


	//   ....[126]....
        /*086c*/ 	.word	0x00002c50
        /*0870*/ 	.word	0x000000ff
        /*0874*/ 	.word	0x00000008
        /*0878*/ 	.short	0x010a
        /*087a*/ 	.byte	0x0f
	.zero		1


	//   ....[127]....
        /*087c*/ 	.word	0x000054b0
        /*0880*/ 	.word	0x00000004
        /*0884*/ 	.word	0x00000000
        /*0888*/ 	.short	0x0101
        /*088a*/ 	.byte	0x18
	.zero		1


	//   ....[128]....
        /*088c*/ 	.word	0x00005d90
        /*0890*/ 	.word	0x00000013
        /*0894*/ 	.word	0x000001c0
        /*0898*/ 	.short	0x010a
        /*089a*/ 	.byte	0x3f
	.zero		1


	//   ....[129]....
        /*089c*/ 	.word	0x00006110
        /*08a0*/ 	.word	0x00000004
        /*08a4*/ 	.word	0x000003b8
        /*08a8*/ 	.short	0x0101
        /*08aa*/ 	.byte	0x3f
	.zero		1


	//   ....[130]....
        /*08ac*/ 	.word	0x00006840
        /*08b0*/ 	.word	0x00000005
        /*08b4*/ 	.word	0x00000000
        /*08b8*/ 	.short	0x010a
        /*08ba*/ 	.byte	0x3f
	.zero		1


	//   ....[131]....
        /*08bc*/ 	.word	0x000068c0
        /*08c0*/ 	.word	0x00000007
        /*08c4*/ 	.word	0x00000000
        /*08c8*/ 	.short	0x010a
        /*08ca*/ 	.byte	0x3f
	.zero		1


	//   ....[132]....
        /*08cc*/ 	.word	0x00006950
        /*08d0*/ 	.word	0x00000006
        /*08d4*/ 	.word	0x00000000
        /*08d8*/ 	.short	0x010a
        /*08da*/ 	.byte	0x3f
	.zero		1


	//   ....[133]....
        /*08dc*/ 	.word	0x000069e0
        /*08e0*/ 	.word	0x00000007
        /*08e4*/ 	.word	0x00000000
        /*08e8*/ 	.short	0x010a
        /*08ea*/ 	.byte	0x3f
	.zero		1


	//   ....[134]....
        /*08ec*/ 	.word	0x00006a70
        /*08f0*/ 	.word	0x00000006
        /*08f4*/ 	.word	0x00000000
        /*08f8*/ 	.short	0x010a
        /*08fa*/ 	.byte	0x3f
	.zero		1


	//   ....[135]....
        /*08fc*/ 	.word	0x00006b00
        /*0900*/ 	.word	0x00000007
        /*0904*/ 	.word	0x00000000
        /*0908*/ 	.short	0x010a
        /*090a*/ 	.byte	0x3f
	.zero		1


	//   ....[136]....
        /*090c*/ 	.word	0x00006b90
        /*0910*/ 	.word	0x00000006
        /*0914*/ 	.word	0x00000000
        /*0918*/ 	.short	0x010a
        /*091a*/ 	.byte	0x3f
	.zero		1


	//   ....[137]....
        /*091c*/ 	.word	0x00006c20
        /*0920*/ 	.word	0x00000007
        /*0924*/ 	.word	0x00000000
        /*0928*/ 	.short	0x010a
        /*092a*/ 	.byte	0x3f
	.zero		1


	//   ....[138]....
        /*092c*/ 	.word	0x00006cb0
        /*0930*/ 	.word	0x00000006
        /*0934*/ 	.word	0x00000000
        /*0938*/ 	.short	0x010a
        /*093a*/ 	.byte	0x3f
	.zero		1


	//   ....[139]....
        /*093c*/ 	.word	0x00006d40
        /*0940*/ 	.word	0x00000007
        /*0944*/ 	.word	0x00000000
        /*0948*/ 	.short	0x010a
        /*094a*/ 	.byte	0x3f
	.zero		1


	//   ....[140]....
        /*094c*/ 	.word	0x00006dd0
        /*0950*/ 	.word	0x00000006
        /*0954*/ 	.word	0x00000000
        /*0958*/ 	.short	0x010a
        /*095a*/ 	.byte	0x3f
	.zero		1


	//   ....[141]....
        /*095c*/ 	.word	0x00006e60
        /*0960*/ 	.word	0x00000007
        /*0964*/ 	.word	0x00000000
        /*0968*/ 	.short	0x010a
        /*096a*/ 	.byte	0x3f
	.zero		1


	//   ....[142]....
        /*096c*/ 	.word	0x00006ef0
        /*0970*/ 	.word	0x00000006
        /*0974*/ 	.word	0x00000000
        /*0978*/ 	.short	0x010a
        /*097a*/ 	.byte	0x3f
	.zero		1


	//   ....[143]....
        /*097c*/ 	.word	0x00006f80
        /*0980*/ 	.word	0x00000007
        /*0984*/ 	.word	0x00000000
        /*0988*/ 	.short	0x010a
        /*098a*/ 	.byte	0x3f
	.zero		1


	//   ....[144]....
        /*098c*/ 	.word	0x00007010
        /*0990*/ 	.word	0x00000006
        /*0994*/ 	.word	0x00000000
        /*0998*/ 	.short	0x010a
        /*099a*/ 	.byte	0x3f
	.zero		1


	//   ....[145]....
        /*099c*/ 	.word	0x000070a0
        /*09a0*/ 	.word	0x00000007
        /*09a4*/ 	.word	0x00000000
        /*09a8*/ 	.short	0x010a
        /*09aa*/ 	.byte	0x3f
	.zero		1


	//   ....[146]....
        /*09ac*/ 	.word	0x00007130
        /*09b0*/ 	.word	0x00000006
        /*09b4*/ 	.word	0x00000000
        /*09b8*/ 	.short	0x010a
        /*09ba*/ 	.byte	0x3f
	.zero		1


	//   ....[147]....
        /*09bc*/ 	.word	0x000071c0
        /*09c0*/ 	.word	0x00000007
        /*09c4*/ 	.word	0x00000000
        /*09c8*/ 	.short	0x010a
        /*09ca*/ 	.byte	0x3f
	.zero		1


	//   ....[148]....
        /*09cc*/ 	.word	0x00007250
        /*09d0*/ 	.word	0x00000006
        /*09d4*/ 	.word	0x00000000
        /*09d8*/ 	.short	0x010a
        /*09da*/ 	.byte	0x3f
	.zero		1


	//   ....[149]....
        /*09dc*/ 	.word	0x000072e0
        /*09e0*/ 	.word	0x00000007
        /*09e4*/ 	.word	0x00000000
        /*09e8*/ 	.short	0x010a
        /*09ea*/ 	.byte	0x3f
	.zero		1


	//   ....[150]....
        /*09ec*/ 	.word	0x00007370
        /*09f0*/ 	.word	0x00000006
        /*09f4*/ 	.word	0x00000000
        /*09f8*/ 	.short	0x010a
        /*09fa*/ 	.byte	0x3f
	.zero		1


	//   ....[151]....
        /*09fc*/ 	.word	0x00007400
        /*0a00*/ 	.word	0x00000007
        /*0a04*/ 	.word	0x00000000
        /*0a08*/ 	.short	0x010a
        /*0a0a*/ 	.byte	0x3f
	.zero		1


	//   ....[152]....
        /*0a0c*/ 	.word	0x00007490
        /*0a10*/ 	.word	0x00000006
        /*0a14*/ 	.word	0x00000000
        /*0a18*/ 	.short	0x010a
        /*0a1a*/ 	.byte	0x3f
	.zero		1


	//   ....[153]....
        /*0a1c*/ 	.word	0x00007520
        /*0a20*/ 	.word	0x00000007
        /*0a24*/ 	.word	0x00000000
        /*0a28*/ 	.short	0x010a
        /*0a2a*/ 	.byte	0x3f
	.zero		1


	//   ....[154]....
        /*0a2c*/ 	.word	0x000075b0
        /*0a30*/ 	.word	0x00000006
        /*0a34*/ 	.word	0x00000000
        /*0a38*/ 	.short	0x010a
        /*0a3a*/ 	.byte	0x3f
	.zero		1


	//   ....[155]....
        /*0a3c*/ 	.word	0x00007640
        /*0a40*/ 	.word	0x00000007
        /*0a44*/ 	.word	0x00000000
        /*0a48*/ 	.short	0x010a
        /*0a4a*/ 	.byte	0x3f
	.zero		1


	//   ....[156]....
        /*0a4c*/ 	.word	0x000076d0
        /*0a50*/ 	.word	0x00000006
        /*0a54*/ 	.word	0x00000000
        /*0a58*/ 	.short	0x010a
        /*0a5a*/ 	.byte	0x3f
	.zero		1


	//   ....[157]....
        /*0a5c*/ 	.word	0x00007760
        /*0a60*/ 	.word	0x00000007
        /*0a64*/ 	.word	0x00000000
        /*0a68*/ 	.short	0x010a
        /*0a6a*/ 	.byte	0x3f
	.zero		1


	//   ....[158]....
        /*0a6c*/ 	.word	0x000077f0
        /*0a70*/ 	.word	0x00000006
        /*0a74*/ 	.word	0x00000000
        /*0a78*/ 	.short	0x010a
        /*0a7a*/ 	.byte	0x3f
	.zero		1


	//   ....[159]....
        /*0a7c*/ 	.word	0x00007880
        /*0a80*/ 	.word	0x00000007
        /*0a84*/ 	.word	0x00000000
        /*0a88*/ 	.short	0x010a
        /*0a8a*/ 	.byte	0x3f
	.zero		1


	//   ....[160]....
        /*0a8c*/ 	.word	0x00007910
        /*0a90*/ 	.word	0x00000006
        /*0a94*/ 	.word	0x00000000
        /*0a98*/ 	.short	0x010a
        /*0a9a*/ 	.byte	0x3f
	.zero		1


	//   ....[161]....
        /*0a9c*/ 	.word	0x000079a0
        /*0aa0*/ 	.word	0x00000007
        /*0aa4*/ 	.word	0x00000000
        /*0aa8*/ 	.short	0x010a
        /*0aaa*/ 	.byte	0x3f
	.zero		1


	//   ....[162]....
        /*0aac*/ 	.word	0x00007a30
        /*0ab0*/ 	.word	0x00000006
        /*0ab4*/ 	.word	0x00000000
        /*0ab8*/ 	.short	0x010a
        /*0aba*/ 	.byte	0x3f
	.zero		1


	//   ....[163]....
        /*0abc*/ 	.word	0x00007ac0
        /*0ac0*/ 	.word	0x00000007
        /*0ac4*/ 	.word	0x00000000
        /*0ac8*/ 	.short	0x010a
        /*0aca*/ 	.byte	0x3f
	.zero		1


	//   ....[164]....
        /*0acc*/ 	.word	0x00007b50
        /*0ad0*/ 	.word	0x00000006
        /*0ad4*/ 	.word	0x00000000
        /*0ad8*/ 	.short	0x010a
        /*0ada*/ 	.byte	0x3f
	.zero		1


	//   ....[165]....
        /*0adc*/ 	.word	0x00007be0
        /*0ae0*/ 	.word	0x00000007
        /*0ae4*/ 	.word	0x00000000
        /*0ae8*/ 	.short	0x010a
        /*0aea*/ 	.byte	0x3f
	.zero		1


	//   ....[166]....
        /*0aec*/ 	.word	0x00007c70
        /*0af0*/ 	.word	0x00000006
        /*0af4*/ 	.word	0x00000000
        /*0af8*/ 	.short	0x010a
        /*0afa*/ 	.byte	0x3f
	.zero		1


	//   ....[167]....
        /*0afc*/ 	.word	0x00007d00
        /*0b00*/ 	.word	0x00000007
        /*0b04*/ 	.word	0x00000000
        /*0b08*/ 	.short	0x010a
        /*0b0a*/ 	.byte	0x3f
	.zero		1


	//   ....[168]....
        /*0b0c*/ 	.word	0x00007d90
        /*0b10*/ 	.word	0x00000006
        /*0b14*/ 	.word	0x00000000
        /*0b18*/ 	.short	0x010a
        /*0b1a*/ 	.byte	0x3f
	.zero		1


	//   ....[169]....
        /*0b1c*/ 	.word	0x00007e20
        /*0b20*/ 	.word	0x00000007
        /*0b24*/ 	.word	0x00000000
        /*0b28*/ 	.short	0x010a
        /*0b2a*/ 	.byte	0x3f
	.zero		1


	//   ....[170]....
        /*0b2c*/ 	.word	0x00007eb0
        /*0b30*/ 	.word	0x00000006
        /*0b34*/ 	.word	0x00000000
        /*0b38*/ 	.short	0x010a
        /*0b3a*/ 	.byte	0x3f
	.zero		1


	//   ....[171]....
        /*0b3c*/ 	.word	0x00007f40
        /*0b40*/ 	.word	0x00000007
        /*0b44*/ 	.word	0x00000000
        /*0b48*/ 	.short	0x010a
        /*0b4a*/ 	.byte	0x3f
	.zero		1


	//   ....[172]....
        /*0b4c*/ 	.word	0x00007fd0
        /*0b50*/ 	.word	0x00000006
        /*0b54*/ 	.word	0x00000000
        /*0b58*/ 	.short	0x010a
        /*0b5a*/ 	.byte	0x3f
	.zero		1


	//   ....[173]....
        /*0b5c*/ 	.word	0x00008060
        /*0b60*/ 	.word	0x00000007
        /*0b64*/ 	.word	0x00000000
        /*0b68*/ 	.short	0x010a
        /*0b6a*/ 	.byte	0x3f
	.zero		1


	//   ....[174]....
        /*0b6c*/ 	.word	0x000080f0
        /*0b70*/ 	.word	0x00000006
        /*0b74*/ 	.word	0x00000000
        /*0b78*/ 	.short	0x010a
        /*0b7a*/ 	.byte	0x3f
	.zero		1


	//   ....[175]....
        /*0b7c*/ 	.word	0x00008180
        /*0b80*/ 	.word	0x00000007
        /*0b84*/ 	.word	0x00000000
        /*0b88*/ 	.short	0x010a
        /*0b8a*/ 	.byte	0x3f
	.zero		1


	//   ....[176]....
        /*0b8c*/ 	.word	0x00008210
        /*0b90*/ 	.word	0x00000006
        /*0b94*/ 	.word	0x00000000
        /*0b98*/ 	.short	0x010a
        /*0b9a*/ 	.byte	0x3f
	.zero		1


	//   ....[177]....
        /*0b9c*/ 	.word	0x000082a0
        /*0ba0*/ 	.word	0x00000007
        /*0ba4*/ 	.word	0x00000000
        /*0ba8*/ 	.short	0x010a
        /*0baa*/ 	.byte	0x3f
	.zero		1


	//   ....[178]....
        /*0bac*/ 	.word	0x00008330
        /*0bb0*/ 	.word	0x00000006
        /*0bb4*/ 	.word	0x00000000
        /*0bb8*/ 	.short	0x010a
        /*0bba*/ 	.byte	0x3f
	.zero		1


	//   ....[179]....
        /*0bbc*/ 	.word	0x000083c0
        /*0bc0*/ 	.word	0x00000007
        /*0bc4*/ 	.word	0x00000000
        /*0bc8*/ 	.short	0x010a
        /*0bca*/ 	.byte	0x3f
	.zero		1


	//   ....[180]....
        /*0bcc*/ 	.word	0x00008450
        /*0bd0*/ 	.word	0x00000006
        /*0bd4*/ 	.word	0x00000000
        /*0bd8*/ 	.short	0x010a
        /*0bda*/ 	.byte	0x3f
	.zero		1


	//   ....[181]....
        /*0bdc*/ 	.word	0x000084e0
        /*0be0*/ 	.word	0x00000007
        /*0be4*/ 	.word	0x00000000
        /*0be8*/ 	.short	0x010a
        /*0bea*/ 	.byte	0x3f
	.zero		1


	//   ....[182]....
        /*0bec*/ 	.word	0x00008570
        /*0bf0*/ 	.word	0x00000006
        /*0bf4*/ 	.word	0x00000000
        /*0bf8*/ 	.short	0x010a
        /*0bfa*/ 	.byte	0x3f
	.zero		1


	//   ....[183]....
        /*0bfc*/ 	.word	0x00008600
        /*0c00*/ 	.word	0x00000007
        /*0c04*/ 	.word	0x00000000
        /*0c08*/ 	.short	0x010a
        /*0c0a*/ 	.byte	0x3f
	.zero		1


	//   ....[184]....
        /*0c0c*/ 	.word	0x00008690
        /*0c10*/ 	.word	0x00000006
        /*0c14*/ 	.word	0x00000000
        /*0c18*/ 	.short	0x010a
        /*0c1a*/ 	.byte	0x3f
	.zero		1


	//   ....[185]....
        /*0c1c*/ 	.word	0x00008720
        /*0c20*/ 	.word	0x00000003
        /*0c24*/ 	.word	0x00000000
        /*0c28*/ 	.short	0x010a
        /*0c2a*/ 	.byte	0x3f
	.zero		1


	//   ....[186]....
        /*0c2c*/ 	.word	0x00008790
        /*0c30*/ 	.word	0x0000000f
        /*0c34*/ 	.word	0xfffffff8
        /*0c38*/ 	.short	0x010a
        /*0c3a*/ 	.byte	0x3f
	.zero		1


	//   ....[187]....
        /*0c3c*/ 	.word	0x000087f0
        /*0c40*/ 	.word	0x0000000f
        /*0c44*/ 	.word	0x00000000
        /*0c48*/ 	.short	0x010a
        /*0c4a*/ 	.byte	0x3f
	.zero		1


	//   ....[188]....
        /*0c4c*/ 	.word	0x00008850
        /*0c50*/ 	.word	0x00000010
        /*0c54*/ 	.word	0x00000000
        /*0c58*/ 	.short	0x010a
        /*0c5a*/ 	.byte	0x3f
	.zero		1


	//   ....[189]....
        /*0c5c*/ 	.word	0x000088b0
        /*0c60*/ 	.word	0x0000000f
        /*0c64*/ 	.word	0x00000008
        /*0c68*/ 	.short	0x010a
        /*0c6a*/ 	.byte	0x3f
	.zero		1


	//   ....[190]....
        /*0c6c*/ 	.word	0x00008980
        /*0c70*/ 	.word	0x00000013
        /*0c74*/ 	.word	0x000001c0
        /*0c78*/ 	.short	0x010a
        /*0c7a*/ 	.byte	0x3f
	.zero		1


	//   ....[191]....
        /*0c7c*/ 	.word	0x00008a60
        /*0c80*/ 	.word	0x00000005
        /*0c84*/ 	.word	0x00000000
        /*0c88*/ 	.short	0x010a
        /*0c8a*/ 	.byte	0x3f
	.zero		1


	//   ....[192]....
        /*0c8c*/ 	.word	0x00008ab0
        /*0c90*/ 	.word	0x00000007
        /*0c94*/ 	.word	0x00000000
        /*0c98*/ 	.short	0x010a
        /*0c9a*/ 	.byte	0x3f
	.zero		1


	//   ....[193]....
        /*0c9c*/ 	.word	0x00008b00
        /*0ca0*/ 	.word	0x00000006
        /*0ca4*/ 	.word	0x00000000
        /*0ca8*/ 	.short	0x010a
        /*0caa*/ 	.byte	0x3f
	.zero		1


	//   ....[194]....
        /*0cac*/ 	.word	0x00008b50
        /*0cb0*/ 	.word	0x00000007
        /*0cb4*/ 	.word	0x00000000
        /*0cb8*/ 	.short	0x010a
        /*0cba*/ 	.byte	0x3f
	.zero		1


	//   ....[195]....
        /*0cbc*/ 	.word	0x00008ba0
        /*0cc0*/ 	.word	0x00000006
        /*0cc4*/ 	.word	0x00000000
        /*0cc8*/ 	.short	0x010a
        /*0cca*/ 	.byte	0x3f
	.zero		1


	//   ....[196]....
        /*0ccc*/ 	.word	0x00008bf0
        /*0cd0*/ 	.word	0x00000007
        /*0cd4*/ 	.word	0x00000000
        /*0cd8*/ 	.short	0x010a
        /*0cda*/ 	.byte	0x3f
	.zero		1


	//   ....[197]....
        /*0cdc*/ 	.word	0x00008c40
        /*0ce0*/ 	.word	0x00000006
        /*0ce4*/ 	.word	0x00000000
        /*0ce8*/ 	.short	0x010a
        /*0cea*/ 	.byte	0x3f
	.zero		1


	//   ....[198]....
        /*0cec*/ 	.word	0x00008c90
        /*0cf0*/ 	.word	0x00000007
        /*0cf4*/ 	.word	0x00000000
        /*0cf8*/ 	.short	0x010a
        /*0cfa*/ 	.byte	0x3f
	.zero		1


	//   ....[199]....
        /*0cfc*/ 	.word	0x00008ce0
        /*0d00*/ 	.word	0x00000006
        /*0d04*/ 	.word	0x00000000
        /*0d08*/ 	.short	0x010a
        /*0d0a*/ 	.byte	0x3f
	.zero		1


	//   ....[200]....
        /*0d0c*/ 	.word	0x00008d30
        /*0d10*/ 	.word	0x00000007
        /*0d14*/ 	.word	0x00000000
        /*0d18*/ 	.short	0x010a
        /*0d1a*/ 	.byte	0x3f
	.zero		1


	//   ....[201]....
        /*0d1c*/ 	.word	0x00008d80
        /*0d20*/ 	.word	0x00000006
        /*0d24*/ 	.word	0x00000000
        /*0d28*/ 	.short	0x010a
        /*0d2a*/ 	.byte	0x3f
	.zero		1


	//   ....[202]....
        /*0d2c*/ 	.word	0x00008dd0
        /*0d30*/ 	.word	0x00000007
        /*0d34*/ 	.word	0x00000000
        /*0d38*/ 	.short	0x010a
        /*0d3a*/ 	.byte	0x3f
	.zero		1


	//   ....[203]....
        /*0d3c*/ 	.word	0x00008e20
        /*0d40*/ 	.word	0x00000006
        /*0d44*/ 	.word	0x00000000
        /*0d48*/ 	.short	0x010a
        /*0d4a*/ 	.byte	0x3f
	.zero		1


	//   ....[204]....
        /*0d4c*/ 	.word	0x00008e70
        /*0d50*/ 	.word	0x00000007
        /*0d54*/ 	.word	0x00000000
        /*0d58*/ 	.short	0x010a
        /*0d5a*/ 	.byte	0x3f
	.zero		1


	//   ....[205]....
        /*0d5c*/ 	.word	0x00008ec0
        /*0d60*/ 	.word	0x00000006
        /*0d64*/ 	.word	0x00000000
        /*0d68*/ 	.short	0x010a
        /*0d6a*/ 	.byte	0x3f
	.zero		1


	//   ....[206]....
        /*0d6c*/ 	.word	0x00008f10
        /*0d70*/ 	.word	0x00000007
        /*0d74*/ 	.word	0x00000000
        /*0d78*/ 	.short	0x010a
        /*0d7a*/ 	.byte	0x3f
	.zero		1


	//   ....[207]....
        /*0d7c*/ 	.word	0x00008f60
        /*0d80*/ 	.word	0x00000006
        /*0d84*/ 	.word	0x00000000
        /*0d88*/ 	.short	0x010a
        /*0d8a*/ 	.byte	0x3f
	.zero		1


	//   ....[208]....
        /*0d8c*/ 	.word	0x00008fb0
        /*0d90*/ 	.word	0x00000007
        /*0d94*/ 	.word	0x00000000
        /*0d98*/ 	.short	0x010a
        /*0d9a*/ 	.byte	0x3f
	.zero		1


	//   ....[209]....
        /*0d9c*/ 	.word	0x00009000
        /*0da0*/ 	.word	0x00000006
        /*0da4*/ 	.word	0x00000000
        /*0da8*/ 	.short	0x010a
        /*0daa*/ 	.byte	0x3f
	.zero		1


	//   ....[210]....
        /*0dac*/ 	.word	0x00009050
        /*0db0*/ 	.word	0x00000007
        /*0db4*/ 	.word	0x00000000
        /*0db8*/ 	.short	0x010a
        /*0dba*/ 	.byte	0x3f
	.zero		1


	//   ....[211]....
        /*0dbc*/ 	.word	0x000090a0
        /*0dc0*/ 	.word	0x00000006
        /*0dc4*/ 	.word	0x00000000
        /*0dc8*/ 	.short	0x010a
        /*0dca*/ 	.byte	0x3f
	.zero		1


	//   ....[212]....
        /*0dcc*/ 	.word	0x000090f0
        /*0dd0*/ 	.word	0x00000007
        /*0dd4*/ 	.word	0x00000000
        /*0dd8*/ 	.short	0x010a
        /*0dda*/ 	.byte	0x3f
	.zero		1


	//   ....[213]....
        /*0ddc*/ 	.word	0x00009140
        /*0de0*/ 	.word	0x00000006
        /*0de4*/ 	.word	0x00000000
        /*0de8*/ 	.short	0x010a
        /*0dea*/ 	.byte	0x3f
	.zero		1


	//   ....[214]....
        /*0dec*/ 	.word	0x00009190
        /*0df0*/ 	.word	0x00000007
        /*0df4*/ 	.word	0x00000000
        /*0df8*/ 	.short	0x010a
        /*0dfa*/ 	.byte	0x3f
	.zero		1


	//   ....[215]....
        /*0dfc*/ 	.word	0x000091e0
        /*0e00*/ 	.word	0x00000006
        /*0e04*/ 	.word	0x00000000
        /*0e08*/ 	.short	0x010a
        /*0e0a*/ 	.byte	0x3f
	.zero		1


	//   ....[216]....
        /*0e0c*/ 	.word	0x00009230
        /*0e10*/ 	.word	0x00000007
        /*0e14*/ 	.word	0x00000000
        /*0e18*/ 	.short	0x010a
        /*0e1a*/ 	.byte	0x3f
	.zero		1


	//   ....[217]....
        /*0e1c*/ 	.word	0x00009280
        /*0e20*/ 	.word	0x00000006
        /*0e24*/ 	.word	0x00000000
        /*0e28*/ 	.short	0x010a
        /*0e2a*/ 	.byte	0x3f
	.zero		1


	//   ....[218]....
        /*0e2c*/ 	.word	0x000092d0
        /*0e30*/ 	.word	0x00000007
        /*0e34*/ 	.word	0x00000000
        /*0e38*/ 	.short	0x010a
        /*0e3a*/ 	.byte	0x3f
	.zero		1


	//   ....[219]....
        /*0e3c*/ 	.word	0x00009320
        /*0e40*/ 	.word	0x00000006
        /*0e44*/ 	.word	0x00000000
        /*0e48*/ 	.short	0x010a
        /*0e4a*/ 	.byte	0x3f
	.zero		1


	//   ....[220]....
        /*0e4c*/ 	.word	0x00009370
        /*0e50*/ 	.word	0x00000007
        /*0e54*/ 	.word	0x00000000
        /*0e58*/ 	.short	0x010a
        /*0e5a*/ 	.byte	0x3f
	.zero		1


	//   ....[221]....
        /*0e5c*/ 	.word	0x000093c0
        /*0e60*/ 	.word	0x00000006
        /*0e64*/ 	.word	0x00000000
        /*0e68*/ 	.short	0x010a
        /*0e6a*/ 	.byte	0x3f
	.zero		1


	//   ....[222]....
        /*0e6c*/ 	.word	0x00009410
        /*0e70*/ 	.word	0x00000007
        /*0e74*/ 	.word	0x00000000
        /*0e78*/ 	.short	0x010a
        /*0e7a*/ 	.byte	0x3f
	.zero		1


	//   ....[223]....
        /*0e7c*/ 	.word	0x00009460
        /*0e80*/ 	.word	0x00000006
        /*0e84*/ 	.word	0x00000000
        /*0e88*/ 	.short	0x010a
        /*0e8a*/ 	.byte	0x3f
	.zero		1


	//   ....[224]....
        /*0e8c*/ 	.word	0x000094b0
        /*0e90*/ 	.word	0x00000007
        /*0e94*/ 	.word	0x00000000
        /*0e98*/ 	.short	0x010a
        /*0e9a*/ 	.byte	0x3f
	.zero		1


	//   ....[225]....
        /*0e9c*/ 	.word	0x00009500
        /*0ea0*/ 	.word	0x00000006
        /*0ea4*/ 	.word	0x00000000
        /*0ea8*/ 	.short	0x010a
        /*0eaa*/ 	.byte	0x3f
	.zero		1


	//   ....[226]....
        /*0eac*/ 	.word	0x00009550
        /*0eb0*/ 	.word	0x00000007
        /*0eb4*/ 	.word	0x00000000
        /*0eb8*/ 	.short	0x010a
        /*0eba*/ 	.byte	0x3f
	.zero		1


	//   ....[227]....
        /*0ebc*/ 	.word	0x000095a0
        /*0ec0*/ 	.word	0x00000006
        /*0ec4*/ 	.word	0x00000000
        /*0ec8*/ 	.short	0x010a
        /*0eca*/ 	.byte	0x3f
	.zero		1


	//   ....[228]....
        /*0ecc*/ 	.word	0x000095f0
        /*0ed0*/ 	.word	0x00000007
        /*0ed4*/ 	.word	0x00000000
        /*0ed8*/ 	.short	0x010a
        /*0eda*/ 	.byte	0x3f
	.zero		1


	//   ....[229]....
        /*0edc*/ 	.word	0x00009640
        /*0ee0*/ 	.word	0x00000006
        /*0ee4*/ 	.word	0x00000000
        /*0ee8*/ 	.short	0x010a
        /*0eea*/ 	.byte	0x3f
	.zero		1


	//   ....[230]....
        /*0eec*/ 	.word	0x00009690
        /*0ef0*/ 	.word	0x00000007
        /*0ef4*/ 	.word	0x00000000
        /*0ef8*/ 	.short	0x010a
        /*0efa*/ 	.byte	0x3f
	.zero		1


	//   ....[231]....
        /*0efc*/ 	.word	0x000096e0
        /*0f00*/ 	.word	0x00000006
        /*0f04*/ 	.word	0x00000000
        /*0f08*/ 	.short	0x010a
        /*0f0a*/ 	.byte	0x3f
	.zero		1


	//   ....[232]....
        /*0f0c*/ 	.word	0x00009730
        /*0f10*/ 	.word	0x00000007
        /*0f14*/ 	.word	0x00000000
        /*0f18*/ 	.short	0x010a
        /*0f1a*/ 	.byte	0x3f
	.zero		1


	//   ....[233]....
        /*0f1c*/ 	.word	0x00009780
        /*0f20*/ 	.word	0x00000006
        /*0f24*/ 	.word	0x00000000
        /*0f28*/ 	.short	0x010a
        /*0f2a*/ 	.byte	0x3f
	.zero		1


	//   ....[234]....
        /*0f2c*/ 	.word	0x000097d0
        /*0f30*/ 	.word	0x00000007
        /*0f34*/ 	.word	0x00000000
        /*0f38*/ 	.short	0x010a
        /*0f3a*/ 	.byte	0x3f
	.zero		1


	//   ....[235]....
        /*0f3c*/ 	.word	0x00009820
        /*0f40*/ 	.word	0x00000006
        /*0f44*/ 	.word	0x00000000
        /*0f48*/ 	.short	0x010a
        /*0f4a*/ 	.byte	0x3f
	.zero		1


	//   ....[236]....
        /*0f4c*/ 	.word	0x00009870
        /*0f50*/ 	.word	0x00000007
        /*0f54*/ 	.word	0x00000000
        /*0f58*/ 	.short	0x010a
        /*0f5a*/ 	.byte	0x3f
	.zero		1


	//   ....[237]....
        /*0f5c*/ 	.word	0x000098c0
        /*0f60*/ 	.word	0x00000006
        /*0f64*/ 	.word	0x00000000
        /*0f68*/ 	.short	0x010a
        /*0f6a*/ 	.byte	0x3f
	.zero		1


	//   ....[238]....
        /*0f6c*/ 	.word	0x00009910
        /*0f70*/ 	.word	0x00000007
        /*0f74*/ 	.word	0x00000000
        /*0f78*/ 	.short	0x010a
        /*0f7a*/ 	.byte	0x3f
	.zero		1


	//   ....[239]....
        /*0f7c*/ 	.word	0x00009960
        /*0f80*/ 	.word	0x00000006
        /*0f84*/ 	.word	0x00000000
        /*0f88*/ 	.short	0x010a
        /*0f8a*/ 	.byte	0x3f
	.zero		1


	//   ....[240]....
        /*0f8c*/ 	.word	0x000099b0
        /*0f90*/ 	.word	0x00000007
        /*0f94*/ 	.word	0x00000000
        /*0f98*/ 	.short	0x010a
        /*0f9a*/ 	.byte	0x3f
	.zero		1


	//   ....[241]....
        /*0f9c*/ 	.word	0x00009a00
        /*0fa0*/ 	.word	0x00000006
        /*0fa4*/ 	.word	0x00000000
        /*0fa8*/ 	.short	0x010a
        /*0faa*/ 	.byte	0x3f
	.zero		1


	//   ....[242]....
        /*0fac*/ 	.word	0x00009a50
        /*0fb0*/ 	.word	0x00000007
        /*0fb4*/ 	.word	0x00000000
        /*0fb8*/ 	.short	0x010a
        /*0fba*/ 	.byte	0x3f
	.zero		1


	//   ....[243]....
        /*0fbc*/ 	.word	0x00009aa0
        /*0fc0*/ 	.word	0x00000006
        /*0fc4*/ 	.word	0x00000000
        /*0fc8*/ 	.short	0x010a
        /*0fca*/ 	.byte	0x3f
	.zero		1


	//   ....[244]....
        /*0fcc*/ 	.word	0x00009af0
        /*0fd0*/ 	.word	0x00000007
        /*0fd4*/ 	.word	0x00000000
        /*0fd8*/ 	.short	0x010a
        /*0fda*/ 	.byte	0x3f
	.zero		1


	//   ....[245]....
        /*0fdc*/ 	.word	0x00009b40
        /*0fe0*/ 	.word	0x00000006
        /*0fe4*/ 	.word	0x00000000
        /*0fe8*/ 	.short	0x010a
        /*0fea*/ 	.byte	0x3f
	.zero		1


	//----- nvinfo : EIATTR_NUM_MBARRIERS
	.align		4
.L_28:
        /*0fec*/ 	.byte	0x03, 0x38
        /*0fee*/ 	.short	0x0076


	//----- nvinfo : EIATTR_EXIT_INSTR_OFFSETS
	.align		4
        /*0ff0*/ 	.byte	0x04, 0x1c
        /*0ff2*/ 	.short	(.L_30 - .L_29)


	//   ....[0]....
.L_29:
        /*0ff4*/ 	.word	0x00001800


	//   ....[1]....
        /*0ff8*/ 	.word	0x00001860


	//   ....[2]....
        /*0ffc*/ 	.word	0x00005ac0


	//   ....[3]....
        /*1000*/ 	.word	0x00005af0


	//   ....[4]....
        /*1004*/ 	.word	0x00008770


	//----- nvinfo : EIATTR_MAX_THREADS
	.align		4
.L_30:
        /*1008*/ 	.byte	0x04, 0x05
        /*100a*/ 	.short	(.L_32 - .L_31)
.L_31:
        /*100c*/ 	.word	0x00000180
        /*1010*/ 	.word	0x00000001
        /*1014*/ 	.word	0x00000001


	//----- nvinfo : EIATTR_CRS_STACK_SIZE
	.align		4
.L_32:
        /*1018*/ 	.byte	0x04, 0x1e
        /*101a*/ 	.short	(.L_34 - .L_33)
.L_33:
        /*101c*/ 	.word	0x00000000


	//----- nvinfo : EIATTR_CBANK_PARAM_SIZE
	.align		4
.L_34:
        /*1020*/ 	.byte	0x03, 0x19
        /*1022*/ 	.short	0x0470


	//----- nvinfo : EIATTR_PARAM_CBANK
	.align		4
        /*1024*/ 	.byte	0x04, 0x0a
        /*1026*/ 	.short	(.L_36 - .L_35)
	.align		4
.L_35:
        /*1028*/ 	.word	index@(.nv.constant0._ZN7cutlass13device_kernelINS_4gemm6kernel13GemmUniversalIN4cute5tupleIJiiiiEEENS1_10collective13CollectiveMmaINS1_37MainloopSm90TmaGmmaWarpSpecializedFP8ILi56ENS5_IJNS4_1CILi1EEESB_SB_EEENS1_32KernelTmaWarpSpecializedPingpongEEENS5_IJNSA_ILi64EEESF_NSA_ILi32EEEEEENS_12float_e5m2_tENS5_IJlSB_lEEESI_SJ_NS4_8TiledMMAINS4_8MMA_AtomIJNS4_4SM904GMMA30MMA_64x64x32_F32E5M2E5M2_SS_TNILNSN_7ScaleInE1ELSP_1EEEEEENS4_6LayoutISC_NS5_IJNSA_ILi0EEEST_ST_EEEEENS5_IJNS4_10UnderscoreESW_SW_EEEEENS4_13SM90_TMA_LOADENS4_14ComposedLayoutINS4_7SwizzleILi1ELi4ELi3EEENS4_18smem_ptr_flag_bitsILi8EEENSS_INS5_IJNSA_ILi8EEESG_EEENS5_IJSG_SB_EEEEEEEvNS4_8identityESZ_S19_vS1A_EENS_8epilogue10collective6detail29Sm90TmaWarpSpecializedAdapterINS1D_15DefaultEpilogueISI_SJ_SJ_NS1C_6thread17LinearCombinationISI_Li1EffLNS1H_9ScaleType4KindE0ELNS_15FloatRoundStyleE2ESI_EENS1_15EpilogueDefaultEEEEEvvEEEEvNT_6ParamsE)
        /*102c*/ 	.short	0x0210
        /*102e*/ 	.short	0x0470


	//----- nvinfo : EIATTR_SW_WAR
	.align		4
.L_36:
        /*1030*/ 	.byte	0x04, 0x36
        /*1032*/ 	.short	(.L_38 - .L_37)
.L_37:
        /*1034*/ 	.word	0x00000008
.L_38:


//--------------------- .nv.callgraph             --------------------------
	.section	.nv.callgraph,"",@"SHT_CUDA_CALLGRAPH"
	.align	4
	.sectionentsize	8
	.align		4
        /*0000*/ 	.word	0x00000000
	.align		4
        /*0004*/ 	.word	0xffffffff
	.align		4
        /*0008*/ 	.word	0x00000000
	.align		4
        /*000c*/ 	.word	0xfffffffe
	.align		4
        /*0010*/ 	.word	0x00000000
	.align		4
        /*0014*/ 	.word	0xfffffffd
	.align		4
        /*0018*/ 	.word	0x00000000
	.align		4
        /*001c*/ 	.word	0xfffffffc


//--------------------- .nv.constant4             --------------------------
	.section	.nv.constant4,"a",@progbits
	.align	8
	.align		8
.nv.constant4:
        /*0000*/ 	.dword	_ZN40_INTERNAL_f397ba61_4_k_cu_3f4c04fc_286224cuda3std3__45__cpo5beginE
	.align		8
        /*0008*/ 	.dword	_ZN40_INTERNAL_f397ba61_4_k_cu_3f4c04fc_286224cuda3std3__45__cpo3endE
	.align		8
        /*0010*/ 	.dword	_ZN40_INTERNAL_f397ba61_4_k_cu_3f4c04fc_286224cuda3std3__45__cpo6cbeginE
	.align		8
        /*0018*/ 	.dword	_ZN40_INTERNAL_f397ba61_4_k_cu_3f4c04fc_286224cuda3std3__45__cpo4cendE
	.align		8
        /*0020*/ 	.dword	_ZN40_INTERNAL_f397ba61_4_k_cu_3f4c04fc_286224cuda3std3__442_GLOBAL__N__f397ba61_4_k_cu_3f4c04fc_286226ignoreE
	.align		8
        /*0028*/ 	.dword	_ZN40_INTERNAL_f397ba61_4_k_cu_3f4c04fc_286224cuda3std3__419piecewise_constructE
	.align		8
        /*0030*/ 	.dword	_ZN40_INTERNAL_f397ba61_4_k_cu_3f4c04fc_286224cuda3std3__48in_placeE
	.align		8
        /*0038*/ 	.dword	_ZN40_INTERNAL_f397ba61_4_k_cu_3f4c04fc_286224cuda3std6ranges3__45__cpo4swapE
	.align		8
        /*0040*/ 	.dword	_ZN40_INTERNAL_f397ba61_4_k_cu_3f4c04fc_286224cuda3std6ranges3__45__cpo9iter_moveE
	.align		8
        /*0048*/ 	.dword	_ZN40_INTERNAL_f397ba61_4_k_cu_3f4c04fc_286224cute7productE
	.align		8
        /*0050*/ 	.dword	_ZN40_INTERNAL_f397ba61_4_k_cu_3f4c04fc_286224cute1_E


//--------------------- .text._ZN7cutlass13device_kernelINS_4gemm6kernel13GemmUniversalIN4cute5tupleIJiiiiEEENS1_10collective13CollectiveMmaINS1_37MainloopSm90TmaGmmaWarpSpecializedFP8ILi56ENS5_IJNS4_1CILi1EEESB_SB_EEENS1_32KernelTmaWarpSpecializedPingpongEEENS5_IJNSA_ILi64EEESF_NSA_ILi32EEEEEENS_12float_e5m2_tENS5_IJlSB_lEEESI_SJ_NS4_8TiledMMAINS4_8MMA_AtomIJNS4_4SM904GMMA30MMA_64x64x32_F32E5M2E5M2_SS_TNILNSN_7ScaleInE1ELSP_1EEEEEENS4_6LayoutISC_NS5_IJNSA_ILi0EEEST_ST_EEEEENS5_IJNS4_10UnderscoreESW_SW_EEEEENS4_13SM90_TMA_LOADENS4_14ComposedLayoutINS4_7SwizzleILi1ELi4ELi3EEENS4_18smem_ptr_flag_bitsILi8EEENSS_INS5_IJNSA_ILi8EEESG_EEENS5_IJSG_SB_EEEEEEEvNS4_8identityESZ_S19_vS1A_EENS_8epilogue10collective6detail29Sm90TmaWarpSpecializedAdapterINS1D_15DefaultEpilogueISI_SJ_SJ_NS1C_6thread17LinearCombinationISI_Li1EffLNS1H_9ScaleType4KindE0ELNS_15FloatRoundStyleE2ESI_EENS1_15EpilogueDefaultEEEEEvvEEEEvNT_6ParamsE --------------------------
	.section	.text._ZN7cutlass13device_kernelINS_4gemm6kernel13GemmUniversalIN4cute5tupleIJiiiiEEENS1_10collective13CollectiveMmaINS1_37MainloopSm90TmaGmmaWarpSpecializedFP8ILi56ENS5_IJNS4_1CILi1EEESB_SB_EEENS1_32KernelTmaWarpSpecializedPingpongEEENS5_IJNSA_ILi64EEESF_NSA_ILi32EEEEEENS_12float_e5m2_tENS5_IJlSB_lEEESI_SJ_NS4_8TiledMMAINS4_8MMA_AtomIJNS4_4SM904GMMA30MMA_64x64x32_F32E5M2E5M2_SS_TNILNSN_7ScaleInE1ELSP_1EEEEEENS4_6LayoutISC_NS5_IJNSA_ILi0EEEST_ST_EEEEENS5_IJNS4_10UnderscoreESW_SW_EEEEENS4_13SM90_TMA_LOADENS4_14ComposedLayoutINS4_7SwizzleILi1ELi4ELi3EEENS4_18smem_ptr_flag_bitsILi8EEENSS_INS5_IJNSA_ILi8EEESG_EEENS5_IJSG_SB_EEEEEEEvNS4_8identityESZ_S19_vS1A_EENS_8epilogue10collective6detail29Sm90TmaWarpSpecializedAdapterINS1D_15DefaultEpilogueISI_SJ_SJ_NS1C_6thread17LinearCombinationISI_Li1EffLNS1H_9ScaleType4KindE0ELNS_15FloatRoundStyleE2ESI_EENS1_15EpilogueDefaultEEEEEvvEEEEvNT_6ParamsE,"ax",@progbits
	.align	128
.text._ZN7cutlass13device_kernelINS_4gemm6kernel13GemmUniversalIN4cute5tupleIJiiiiEEENS1_10collective13CollectiveMmaINS1_37MainloopSm90TmaGmmaWarpSpecializedFP8ILi56ENS5_IJNS4_1CILi1EEESB_SB_EEENS1_32KernelTmaWarpSpecializedPingpongEEENS5_IJNSA_ILi64EEESF_NSA_ILi32EEEEEENS_12float_e5m2_tENS5_IJlSB_lEEESI_SJ_NS4_8TiledMMAINS4_8MMA_AtomIJNS4_4SM904GMMA30MMA_64x64x32_F32E5M2E5M2_SS_TNILNSN_7ScaleInE1ELSP_1EEEEEENS4_6LayoutISC_NS5_IJNSA_ILi0EEEST_ST_EEEEENS5_IJNS4_10UnderscoreESW_SW_EEEEENS4_13SM90_TMA_LOADENS4_14ComposedLayoutINS4_7SwizzleILi1ELi4ELi3EEENS4_18smem_ptr_flag_bitsILi8EEENSS_INS5_IJNSA_ILi8EEESG_EEENS5_IJSG_SB_EEEEEEEvNS4_8identityESZ_S19_vS1A_EENS_8epilogue10collective6detail29Sm90TmaWarpSpecializedAdapterINS1D_15DefaultEpilogueISI_SJ_SJ_NS1C_6thread17LinearCombinationISI_Li1EffLNS1H_9ScaleType4KindE0ELNS_15FloatRoundStyleE2ESI_EENS1_15EpilogueDefaultEEEEEvvEEEEvNT_6ParamsE:
        .type           _ZN7cutlass13device_kernelINS_4gemm6kernel13GemmUniversalIN4cute5tupleIJiiiiEEENS1_10collective13CollectiveMmaINS1_37MainloopSm90TmaGmmaWarpSpecializedFP8ILi56ENS5_IJNS4_1CILi1EEESB_SB_EEENS1_32KernelTmaWarpSpecializedPingpongEEENS5_IJNSA_ILi64EEESF_NSA_ILi32EEEEEENS_12float_e5m2_tENS5_IJlSB_lEEESI_SJ_NS4_8TiledMMAINS4_8MMA_AtomIJNS4_4SM904GMMA30MMA_64x64x32_F32E5M2E5M2_SS_TNILNSN_7ScaleInE1ELSP_1EEEEEENS4_6LayoutISC_NS5_IJNSA_ILi0EEEST_ST_EEEEENS5_IJNS4_10UnderscoreESW_SW_EEEEENS4_13SM90_TMA_LOADENS4_14ComposedLayoutINS4_7SwizzleILi1ELi4ELi3EEENS4_18smem_ptr_flag_bitsILi8EEENSS_INS5_IJNSA_ILi8EEESG_EEENS5_IJSG_SB_EEEEEEEvNS4_8identityESZ_S19_vS1A_EENS_8epilogue10collective6detail29Sm90TmaWarpSpecializedAdapterINS1D_15DefaultEpilogueISI_SJ_SJ_NS1C_6thread17LinearCombinationISI_Li1EffLNS1H_9ScaleType4KindE0ELNS_15FloatRoundStyleE2ESI_EENS1_15EpilogueDefaultEEEEEvvEEEEvNT_6ParamsE,@function
        .size           _ZN7cutlass13device_kernelINS_4gemm6kernel13GemmUniversalIN4cute5tupleIJiiiiEEENS1_10collective13CollectiveMmaINS1_37MainloopSm90TmaGmmaWarpSpecializedFP8ILi56ENS5_IJNS4_1CILi1EEESB_SB_EEENS1_32KernelTmaWarpSpecializedPingpongEEENS5_IJNSA_ILi64EEESF_NSA_ILi32EEEEEENS_12float_e5m2_tENS5_IJlSB_lEEESI_SJ_NS4_8TiledMMAINS4_8MMA_AtomIJNS4_4SM904GMMA30MMA_64x64x32_F32E5M2E5M2_SS_TNILNSN_7ScaleInE1ELSP_1EEEEEENS4_6LayoutISC_NS5_IJNSA_ILi0EEEST_ST_EEEEENS5_IJNS4_10UnderscoreESW_SW_EEEEENS4_13SM90_TMA_LOADENS4_14ComposedLayoutINS4_7SwizzleILi1ELi4ELi3EEENS4_18smem_ptr_flag_bitsILi8EEENSS_INS5_IJNSA_ILi8EEESG_EEENS5_IJSG_SB_EEEEEEEvNS4_8identityESZ_S19_vS1A_EENS_8epilogue10collective6detail29Sm90TmaWarpSpecializedAdapterINS1D_15DefaultEpilogueISI_SJ_SJ_NS1C_6thread17LinearCombinationISI_Li1EffLNS1H_9ScaleType4KindE0ELNS_15FloatRoundStyleE2ESI_EENS1_15EpilogueDefaultEEEEEvvEEEEvNT_6ParamsE,(.L_x_245 - _ZN7cutlass13device_kernelINS_4gemm6kernel13GemmUniversalIN4cute5tupleIJiiiiEEENS1_10collective13CollectiveMmaINS1_37MainloopSm90TmaGmmaWarpSpecializedFP8ILi56ENS5_IJNS4_1CILi1EEESB_SB_EEENS1_32KernelTmaWarpSpecializedPingpongEEENS5_IJNSA_ILi64EEESF_NSA_ILi32EEEEEENS_12float_e5m2_tENS5_IJlSB_lEEESI_SJ_NS4_8TiledMMAINS4_8MMA_AtomIJNS4_4SM904GMMA30MMA_64x64x32_F32E5M2E5M2_SS_TNILNSN_7ScaleInE1ELSP_1EEEEEENS4_6LayoutISC_NS5_IJNSA_ILi0EEEST_ST_EEEEENS5_IJNS4_10UnderscoreESW_SW_EEEEENS4_13SM90_TMA_LOADENS4_14ComposedLayoutINS4_7SwizzleILi1ELi4ELi3EEENS4_18smem_ptr_flag_bitsILi8EEENSS_INS5_IJNSA_ILi8EEESG_EEENS5_IJSG_SB_EEEEEEEvNS4_8identityESZ_S19_vS1A_EENS_8epilogue10collective6detail29Sm90TmaWarpSpecializedAdapterINS1D_15DefaultEpilogueISI_SJ_SJ_NS1C_6thread17LinearCombinationISI_Li1EffLNS1H_9ScaleType4KindE0ELNS_15FloatRoundStyleE2ESI_EENS1_15EpilogueDefaultEEEEEvvEEEEvNT_6ParamsE)
        .other          _ZN7cutlass13device_kernelINS_4gemm6kernel13GemmUniversalIN4cute5tupleIJiiiiEEENS1_10collective13CollectiveMmaINS1_37MainloopSm90TmaGmmaWarpSpecializedFP8ILi56ENS5_IJNS4_1CILi1EEESB_SB_EEENS1_32KernelTmaWarpSpecializedPingpongEEENS5_IJNSA_ILi64EEESF_NSA_ILi32EEEEEENS_12float_e5m2_tENS5_IJlSB_lEEESI_SJ_NS4_8TiledMMAINS4_8MMA_AtomIJNS4_4SM904GMMA30MMA_64x64x32_F32E5M2E5M2_SS_TNILNSN_7ScaleInE1ELSP_1EEEEEENS4_6LayoutISC_NS5_IJNSA_ILi0EEEST_ST_EEEEENS5_IJNS4_10UnderscoreESW_SW_EEEEENS4_13SM90_TMA_LOADENS4_14ComposedLayoutINS4_7SwizzleILi1ELi4ELi3EEENS4_18smem_ptr_flag_bitsILi8EEENSS_INS5_IJNSA_ILi8EEESG_EEENS5_IJSG_SB_EEEEEEEvNS4_8identityESZ_S19_vS1A_EENS_8epilogue10collective6detail29Sm90TmaWarpSpecializedAdapterINS1D_15DefaultEpilogueISI_SJ_SJ_NS1C_6thread17LinearCombinationISI_Li1EffLNS1H_9ScaleType4KindE0ELNS_15FloatRoundStyleE2ESI_EENS1_15EpilogueDefaultEEEEEvvEEEEvNT_6ParamsE,@"STO_CUDA_ENTRY STV_DEFAULT"
_ZN7cutlass13device_kernelINS_4gemm6kernel13GemmUniversalIN4cute5tupleIJiiiiEEENS1_10collective13CollectiveMmaINS1_37MainloopSm90TmaGmmaWarpSpecializedFP8ILi56ENS5_IJNS4_1CILi1EEESB_SB_EEENS1_32KernelTmaWarpSpecializedPingpongEEENS5_IJNSA_ILi64EEESF_NSA_ILi32EEEEEENS_12float_e5m2_tENS5_IJlSB_lEEESI_SJ_NS4_8TiledMMAINS4_8MMA_AtomIJNS4_4SM904GMMA30MMA_64x64x32_F32E5M2E5M2_SS_TNILNSN_7ScaleInE1ELSP_1EEEEEENS4_6LayoutISC_NS5_IJNSA_ILi0EEEST_ST_EEEEENS5_IJNS4_10UnderscoreESW_SW_EEEEENS4_13SM90_TMA_LOADENS4_14ComposedLayoutINS4_7SwizzleILi1ELi4ELi3EEENS4_18smem_ptr_flag_bitsILi8EEENSS_INS5_IJNSA_ILi8EEESG_EEENS5_IJSG_SB_EEEEEEEvNS4_8identityESZ_S19_vS1A_EENS_8epilogue10collective6detail29Sm90TmaWarpSpecializedAdapterINS1D_15DefaultEpilogueISI_SJ_SJ_NS1C_6thread17LinearCombinationISI_Li1EffLNS1H_9ScaleType4KindE0ELNS_15FloatRoundStyleE2ESI_EENS1_15EpilogueDefaultEEEEEvvEEEEvNT_6ParamsE:
[----:B------:R-:W-:Y:S01]  /*0000*/  LDC R1, c[0x0][0x28] ;  /* 0x00000a00ff017b82 */ /* 0x000fe20000000800 */
[----:B------:R-:W0:Y:S01]  /*0010*/  S2R R11, SR_TID.X ;  /* 0x00000000000b7919 */ /* 0x000e220000002100 */
[----:B------:R-:W-:Y:S01]  /*0020*/  ELECT P0, URZ, PT ;  /* 0x00000000003f782f */ /* 0x000fe20003800000 */
[----:B------:R-:W-:Y:S01]  /*0030*/  BSSY B0, `(.L_x_0) ;  /* 0x000000f000007945 */ /* 0x000fe20003800000 */
[--C-:B0-----:R-:W-:Y:S02]  /*0040*/  SHF.R.U32.HI R0, RZ, 0x5, R11.reuse ;  /* 0x00000005ff007819 */ /* 0x101fe4000001160b */
[----:B------:R-:W-:-:S03]  /*0050*/  SHF.R.U32.HI R4, RZ, 0x7, R11 ;  /* 0x00000007ff047819 */ /* 0x000fc6000001160b */
[----:B------:R-:W0:Y:S04]  /*0060*/  SHFL.IDX PT, R2, R0, RZ, 0x1f ;  /* 0x00001fff00027589 */ /* 0x000e2800000e0000 */
[----:B------:R1:W2:Y:S01]  /*0070*/  SHFL.IDX PT, R5, R4, RZ, 0x1f ;  /* 0x00001fff04057589 */ /* 0x0002a200000e0000 */
[----:B0-----:R-:W-:-:S13]  /*0080*/  ISETP.NE.OR P0, PT, R2, RZ, !P0 ;  /* 0x000000ff0200720c */ /* 0x001fda0004705670 */
[----:B-12---:R-:W-:Y:S05]  /*0090*/  @P0 BRA `(.L_x_1) ;  /* 0x0000000000200947 */ /* 0x006fea0003800000 */
[----:B------:R-:W-:Y:S02]  /*00a0*/  ULDC.64 UR4, c[0x0][0x198] ;  /* 0x0000660000047ab9 */ /* 0x000fe40000000a00 */
[----:B------:R-:W-:Y:S02]  /*00b0*/  UIADD3 UR6, UP0, UR4, 0xf0, URZ ;  /* 0x000000f004067890 */ /* 0x000fe4000ff1e03f */
[----:B------:R-:W-:Y:S02]  /*00c0*/  UIADD3 UR4, UP1, UR4, 0x1f0, URZ ;  /* 0x000001f004047890 */ /* 0x000fe4000ff3e03f */
[----:B------:R-:W-:Y:S02]  /*00d0*/  UIADD3.X UR7, URZ, UR5, URZ, UP0, !UPT ;  /* 0x000000053f077290 */ /* 0x000fe400087fe43f */
[----:B------:R-:W-:-:S07]  /*00e0*/  UIADD3.X UR5, URZ, UR5, URZ, UP1, !UPT ;  /* 0x000000053f057290 */ /* 0x000fce0008ffe43f */
[----:B------:R0:W-:Y:S02]  /*00f0*/  UTMACCTL.PF [UR6] ;  /* 0x00000000060079b9 */ /* 0x0001e40008040000 */
[----:B------:R0:W-:Y:S02]  /*0100*/  UTMACCTL.PF [UR4] ;  /* 0x00000000040079b9 */ /* 0x0001e40008040000 */
[----:B0-----:R-:W-:Y:S01]  /*0110*/  NOP ;  /* 0x0000000000007918 */ /* 0x001fe20000000000 */
.L_x_1:
[----:B------:R-:W-:Y:S05]  /*0120*/  BSYNC B0 ;  /* 0x0000000000007941 */ /* 0x000fea0003800000 */
.L_x_0:
[----:B------:R-:W0:Y:S02]  /*0130*/  SHFL.IDX PT, R3, R0, RZ, 0x1f ;  /* 0x00001fff00037589 */ /* 0x000e2400000e0000 */
[----:B0-----:R-:W-:-:S13]  /*0140*/  ISETP.NE.AND P0, PT, R3, RZ, PT ;  /* 0x000000ff0300720c */ /* 0x001fda0003f05270 */
[----:B------:R-:W-:Y:S05]  /*0150*/  @P0 BRA `(.L_x_2) ;  /* 0x0000000800040947 */ /* 0x000fea0003800000 */
[----:B------:R-:W-:Y:S01]  /*0160*/  ELECT P0, URZ, PT ;  /* 0x00000000003f782f */ /* 0x000fe20003800000 */
[----:B------:R-:W-:-:S12]  /*0170*/  BSSY B0, `(.L_x_2) ;  /* 0x000007f000007945 */ /* 0x000fd80003800000 */
[----:B------:R-:W-:Y:S05]  /*0180*/  @!P0 BRA `(.L_x_3) ;  /* 0x0000000400f48947 */ /* 0x000fea0003800000 */
[----:B------:R-:W0:Y:S01]  /*0190*/  S2UR UR8, SR_CgaCtaId ;  /* 0x00000000000879c3 */ /* 0x000e220000008800 */
[----:B------:R-:W-:Y:S01]  /*01a0*/  UMOV UR4, 0x400 ;  /* 0x0000040000047882 */ /* 0x000fe20000000000 */
[----:B------:R-:W-:Y:S01]  /*01b0*/  UMOV UR5, 0x1 ;  /* 0x0000000100057882 */ /* 0x000fe20000000000 */
[----:B------:R-:W-:Y:S02]  /*01c0*/  UMOV UR6, 0x80 ;  /* 0x0000008000067882 */ /* 0x000fe40000000000 */
[----:B------:R-:W-:-:S04]  /*01d0*/  UIADD3 UR6, -UR6, 0x100000, URZ ;  /* 0x0010000006067890 */ /* 0x000fc8000fffe13f */
[----:B------:R-:W-:Y:S02]  /*01e0*/  USHF.L.U32 UR7, UR6, 0xb, URZ ;  /* 0x0000000b06077899 */ /* 0x000fe4000800063f */
[----:B------:R-:W-:Y:S02]  /*01f0*/  USHF.L.U32 UR6, UR6, 0x1, URZ ;  /* 0x0000000106067899 */ /* 0x000fe4000800063f */
[----:B0-----:R-:W-:Y:S02]  /*0200*/  ULEA UR8, UR8, UR4, 0x18 ;  /* 0x0000000408087291 */ /* 0x001fe4000f8ec03f */
[----:B------:R-:W-:-:S04]  /*0210*/  UIADD3 UR4, -UR5, 0x100000, URZ ;  /* 0x0010000005047890 */ /* 0x000fc8000fffe13f */
[----:B------:R-:W-:Y:S02]  /*0220*/  USHF.L.U32 UR5, UR4, 0xb, URZ ;  /* 0x0000000b04057899 */ /* 0x000fe4000800063f */
[----:B------:R-:W-:Y:S01]  /*0230*/  USHF.L.U32 UR4, UR4, 0x1, URZ ;  /* 0x0000000104047899 */ /* 0x000fe2000800063f */
[----:B------:R-:W0:Y:S11]  /*0240*/  FENCE.VIEW.ASYNC.S ;  /* 0x00000000000073c6 */ /* 0x000e360000000000 */
[----:B0-----:R0:W1:Y:S01]  /*0250*/  SYNCS.EXCH.64 URZ, [UR8], UR4 ;  /* 0x00000004083f75b2 */ /* 0x0010620008000100 */
[----:B------:R0:W2:Y:S01]  /*0260*/  SYNCS.EXCH.64 URZ, [UR8+0x1c0], UR6 ;  /* 0x0001c006083f75b2 */ /* 0x0000a20008000100 */
[----:B------:R0:W3:Y:S01]  /*0270*/  SYNCS.EXCH.64 URZ, [UR8+0x8], UR4 ;  /* 0x00000804083f75b2 */ /* 0x0000e20008000100 */
[----:B------:R0:W4:Y:S01]  /*0280*/  SYNCS.EXCH.64 URZ, [UR8+0x1c8], UR6 ;  /* 0x0001c806083f75b2 */ /* 0x0001220008000100 */
[----:B------:R0:W0:Y:S01]  /*0290*/  SYNCS.EXCH.64 URZ, [UR8+0x10], UR4 ;  /* 0x00001004083f75b2 */ /* 0x0000220008000100 */
        /* <DEDUP_REMOVED lines=107> */
[----:B-1234-:R-:W-:Y:S01]  /*0950*/  NOP ;  /* 0x0000000000007918 */ /* 0x01efe20000000000 */
.L_x_3:
[----:B0-----:R-:W-:Y:S05]  /*0960*/  BSYNC B0 ;  /* 0x0000000000007941 */ /* 0x001fea0003800000 */
.L_x_2:
[----:B------:R-:W0:Y:S01]  /*0970*/  SHFL.IDX PT, R6, R0, RZ, 0x1f ;  /* 0x00001fff00067589 */ /* 0x000e2200000e0000 */
[----:B------:R-:W-:Y:S01]  /*0980*/  ELECT P0, URZ, PT ;  /* 0x00000000003f782f */ /* 0x000fe20003800000 */
[----:B------:R-:W-:Y:S01]  /*0990*/  NOP ;  /* 0x0000000000007918 */ /* 0x000fe20000000000 */
[----:B------:R-:W-:Y:S01]  /*09a0*/  ELECT P1, URZ, PT ;  /* 0x00000000003f782f */ /* 0x000fe20003820000 */
[----:B------:R1:W2:Y:S01]  /*09b0*/  SHFL.IDX PT, R3, R0, RZ, 0x1f ;  /* 0x00001fff00037589 */ /* 0x0002a200000e0000 */
[----:B------:R-:W-:Y:S01]  /*09c0*/  UMOV UR4, 0x20 ;  /* 0x0000002000047882 */ /* 0x000fe20000000000 */
[----:B------:R-:W-:Y:S01]  /*09d0*/  UMOV UR11, 0x80 ;  /* 0x00000080000b7882 */ /* 0x000fe20000000000 */
[----:B------:R-:W-:Y:S01]  /*09e0*/  NOP ;  /* 0x0000000000007918 */ /* 0x000fe20000000000 */
[----:B------:R-:W3:Y:S01]  /*09f0*/  SHFL.IDX PT, R4, R4, RZ, 0x1f ;  /* 0x00001fff04047589 */ /* 0x000ee200000e0000 */
[C---:B------:R-:W-:Y:S01]  /*0a00*/  VIADD R33, R5.reuse, 0xffffffff ;  /* 0xffffffff05217836 */ /* 0x040fe20000000000 */
[----:B------:R-:W-:Y:S01]  /*0a10*/  ULDC.64 UR20, c[0x0][0x208] ;  /* 0x0000820000147ab9 */ /* 0x000fe20000000a00 */
[----:B------:R-:W-:-:S02]  /*0a20*/  ISETP.NE.AND P2, PT, R5, RZ, PT ;  /* 0x000000ff0500720c */ /* 0x000fc40003f45270 */
[----:B-1----:R-:W-:Y:S02]  /*0a30*/  SHF.R.S32.HI R0, RZ, 0x1f, R11 ;  /* 0x0000001fff007819 */ /* 0x002fe4000001140b */
[----:B------:R-:W-:Y:S02]  /*0a40*/  ISETP.GE.U32.AND P3, PT, R33, 0x2, PT ;  /* 0x000000022100780c */ /* 0x000fe40003f66070 */
[----:B------:R-:W-:-:S04]  /*0a50*/  LEA.HI R0, R0, R11, RZ, 0x7 ;  /* 0x0000000b00007211 */ /* 0x000fc800078f38ff */
[----:B------:R-:W-:Y:S02]  /*0a60*/  LOP3.LUT R0, R0, 0xffffff80, RZ, 0xc0, !PT ;  /* 0xffffff8000007812 */ /* 0x000fe400078ec0ff */
[----:B0-----:R-:W-:-:S03]  /*0a70*/  ISETP.NE.OR P0, PT, R6, RZ, !P0 ;  /* 0x000000ff0600720c */ /* 0x001fc60004705670 */
[----:B------:R-:W-:Y:S01]  /*0a80*/  IMAD.IADD R10, R11, 0x1, -R0 ;  /* 0x000000010b0a7824 */ /* 0x000fe200078e0a00 */
[----:B--2---:R-:W-:Y:S02]  /*0a90*/  ISETP.NE.OR P1, PT, R3, RZ, !P1 ;  /* 0x000000ff0300720c */ /* 0x004fe40004f25670 */
[----:B------:R-:W-:Y:S02]  /*0aa0*/  SHF.R.S32.HI R3, RZ, 0x1f, R2 ;  /* 0x0000001fff037819 */ /* 0x000fe40000011402 */
[----:B---3--:R-:W-:Y:S02]  /*0ab0*/  R2UR UR15, R4 ;  /* 0x00000000040f72ca */ /* 0x008fe400000e0000 */
[----:B------:R-:W-:-:S03]  /*0ac0*/  LEA.HI R3, R3, R2, RZ, 0x2 ;  /* 0x0000000203037211 */ /* 0x000fc600078f10ff */
[----:B------:R-:W-:Y:S01]  /*0ad0*/  VOTEU.ALL UP0, P0 ;  /* 0x00000000003f7886 */ /* 0x000fe20000000000 */
[----:B------:R-:W-:-:S03]  /*0ae0*/  LOP3.LUT R3, R3, 0xfffffffc, RZ, 0xc0, !PT ;  /* 0xfffffffc03037812 */ /* 0x000fc600078ec0ff */
[----:B------:R-:W-:Y:S01]  /*0af0*/  VOTEU.ALL UP1, P1 ;  /* 0x00000000003f7886 */ /* 0x000fe20000820000 */
[----:B------:R-:W0:Y:S01]  /*0b00*/  @!UP0 S2UR UR7, SR_CgaCtaId ;  /* 0x00000000000789c3 */ /* 0x000e220000008800 */
[----:B------:R-:W-:Y:S01]  /*0b10*/  @!UP0 UMOV UR6, 0x400 ;  /* 0x0000040000068882 */ /* 0x000fe20000000000 */
[----:B------:R-:W-:-:S04]  /*0b20*/  @!UP0 UIADD3 UR4, -UR4, 0x100000, URZ ;  /* 0x0010000004048890 */ /* 0x000fc8000fffe13f */
[----:B------:R-:W-:Y:S02]  /*0b30*/  @!UP0 USHF.L.U32 UR5, UR4, 0xb, URZ ;  /* 0x0000000b04058899 */ /* 0x000fe4000800063f */
[----:B------:R-:W-:Y:S01]  /*0b40*/  @!UP0 USHF.L.U32 UR4, UR4, 0x1, URZ ;  /* 0x0000000104048899 */ /* 0x000fe2000800063f */
[----:B------:R-:W-:Y:S01]  /*0b50*/  IMAD.IADD R20, R2, 0x1, -R3 ;  /* 0x0000000102147824 */ /* 0x000fe200078e0a03 */
[----:B------:R-:W-:Y:S01]  /*0b60*/  @!UP1 UMOV UR9, 0x400 ;  /* 0x0000040000099882 */ /* 0x000fe20000000000 */
[----:B------:R-:W-:Y:S01]  /*0b70*/  VOTEU.ALL UP2, P1 ;  /* 0x00000000003f7886 */ /* 0x000fe20000840000 */
[----:B------:R-:W-:Y:S01]  /*0b80*/  VOTEU.ALL UP3, P1 ;  /* 0x00000000003f7886 */ /* 0x000fe20000860000 */
[----:B------:R-:W-:Y:S01]  /*0b90*/  VOTEU.ALL UP4, P1 ;  /* 0x00000000003f7886 */ /* 0x000fe20000880000 */
[----:B------:R-:W1:Y:S01]  /*0ba0*/  @!UP1 S2UR UR10, SR_CgaCtaId ;  /* 0x00000000000a99c3 */ /* 0x000e620000008800 */
[----:B------:R-:W-:Y:S01]  /*0bb0*/  VOTEU.ALL UP5, P1 ;  /* 0x00000000003f7886 */ /* 0x000fe200008a0000 */
[----:B0-----:R-:W-:-:S02]  /*0bc0*/  @!UP0 ULEA UR8, UR7, UR6, 0x18 ;  /* 0x0000000607088291 */ /* 0x001fc4000f8ec03f */
[----:B------:R-:W-:-:S04]  /*0bd0*/  @!UP1 UIADD3 UR6, -UR11, 0x100000, URZ ;  /* 0x001000000b069890 */ /* 0x000fc8000fffe13f */
[----:B------:R-:W-:Y:S02]  /*0be0*/  @!UP1 USHF.L.U32 UR7, UR6, 0xb, URZ ;  /* 0x0000000b06079899 */ /* 0x000fe4000800063f */
[----:B------:R-:W-:Y:S01]  /*0bf0*/  @!UP1 USHF.L.U32 UR6, UR6, 0x1, URZ ;  /* 0x0000000106069899 */ /* 0x000fe2000800063f */
[----:B------:R-:W-:Y:S01]  /*0c00*/  VOTEU.ALL UP0, P0 ;  /* 0x00000000003f7886 */ /* 0x000fe20000000000 */
[----:B-1----:R-:W-:Y:S01]  /*0c10*/  @!UP1 ULEA UR9, UR10, UR9, 0x18 ;  /* 0x000000090a099291 */ /* 0x002fe2000f8ec03f */
[----:B------:R-:W-:Y:S02]  /*0c20*/  VOTEU.ALL UP1, P0 ;  /* 0x00000000003f7886 */ /* 0x000fe40000020000 */
[----:B------:R-:W-:Y:S01]  /*0c30*/  ULDC.64 UR10, c[0x0][0x598] ;  /* 0x00016600000a7ab9 */ /* 0x000fe20000000a00 */
[----:B------:R-:W-:Y:S01]  /*0c40*/  ISETP.NE.AND P0, PT, R20, 0x3, PT ;  /* 0x000000031400780c */ /* 0x000fe20003f05270 */
[----:B------:R-:W0:Y:S02]  /*0c50*/  FENCE.VIEW.ASYNC.S ;  /* 0x00000000000073c6 */ /* 0x000e240000000000 */
[----:B0-----:R0:W1:Y:S01]  /*0c60*/  @!UP0 SYNCS.EXCH.64 URZ, [UR8+0x3b0], UR4 ;  /* 0x0003b004083f85b2 */ /* 0x0010620008000100 */
[----:B------:R-:W-:-:S02]  /*0c70*/  ISETP.NE.U32.AND P1, PT, RZ, UR10, PT ;  /* 0x0000000aff007c0c */ /* 0x000fc4000bf25070 */
[----:B------:R-:W-:Y:S02]  /*0c80*/  ISETP.EQ.OR P0, PT, R20, RZ, !P0 ;  /* 0x000000ff1400720c */ /* 0x000fe40004702670 */
[----:B------:R-:W-:Y:S02]  /*0c90*/  ISETP.NE.AND.EX P1, PT, RZ, UR11, PT, P1 ;  /* 0x0000000bff007c0c */ /* 0x000fe4000bf25310 */
[----:B------:R-:W-:-:S04]  /*0ca0*/  ISETP.EQ.AND P0, PT, R5, RZ, P0 ;  /* 0x000000ff0500720c */ /* 0x000fc80000702270 */
[----:B------:R-:W-:-:S04]  /*0cb0*/  SEL R7, RZ, 0x1, !P0 ;  /* 0x00000001ff077807 */ /* 0x000fc80004000000 */
[----:B------:R-:W-:Y:S01]  /*0cc0*/  SEL R7, R7, 0x2, P3 ;  /* 0x0000000207077807 */ /* 0x000fe20001800000 */
[----:B------:R0:W1:Y:S01]  /*0cd0*/  @!UP1 SYNCS.EXCH.64 URZ, [UR8+0x3b8], UR4 ;  /* 0x0003b804083f95b2 */ /* 0x0000620008000100 */
[----:B------:R-:W-:Y:S01]  /*0ce0*/  NOP ;  /* 0x0000000000007918 */ /* 0x000fe20000000000 */
[----:B------:R0:W1:Y:S01]  /*0cf0*/  @!UP2 SYNCS.EXCH.64 URZ, [UR9+0x390], UR6 ;  /* 0x00039006093fa5b2 */ /* 0x0000620008000100 */
[----:B------:R0:W1:Y:S01]  /*0d00*/  @!UP3 SYNCS.EXCH.64 URZ, [UR9+0x398], UR6 ;  /* 0x00039806093fb5b2 */ /* 0x0000620008000100 */
[----:B------:R0:W1:Y:S01]  /*0d10*/  @!UP4 SYNCS.EXCH.64 URZ, [UR9+0x3a0], UR6 ;  /* 0x0003a006093fc5b2 */ /* 0x0000620008000100 */
[----:B------:R0:W1:Y:S01]  /*0d20*/  @!UP5 SYNCS.EXCH.64 URZ, [UR9+0x3a8], UR6 ;  /* 0x0003a806093fd5b2 */ /* 0x0000620008000100 */
[----:B------:R-:W-:Y:S01]  /*0d30*/  NOP ;  /* 0x0000000000007918 */ /* 0x000fe20000000000 */
[----:B-1----:R-:W-:Y:S06]  /*0d40*/  BAR.SYNC.DEFER_BLOCKING 0x0 ;  /* 0x0000000000007b1d */ /* 0x002fec0000010000 */
[----:B0-----:R-:W-:Y:S05]  /*0d50*/  @!P1 BRA `(.L_x_4) ;  /* 0x00000000001c9947 */ /* 0x001fea0003800000 */
[----:B------:R-:W0:Y:S02]  /*0d60*/  LDC.64 R2, c[0x0][0x598] ;  /* 0x00016600ff027b82 */ /* 0x000e240000000a00 */
[----:B0-----:R-:W2:Y:S02]  /*0d70*/  LDG.E.64 R2, desc[UR20][R2.64] ;  /* 0x0000001402027981 */ /* 0x001ea4000c1e1b00 */
[----:B--2---:R-:W-:-:S04]  /*0d80*/  ISETP.NE.U32.AND P0, PT, R2, RZ, PT ;  /* 0x000000ff0200720c */ /* 0x004fc80003f05070 */
[----:B------:R-:W-:-:S13]  /*0d90*/  ISETP.NE.AND.EX P0, PT, R3, RZ, PT, P0 ;  /* 0x000000ff0300720c */ /* 0x000fda0003f05300 */
[----:B------:R-:W-:Y:S05]  /*0da0*/  @!P0 BRA `(.L_x_4) ;  /* 0x0000000000088947 */ /* 0x000fea0003800000 */
[----:B------:R2:W5:Y:S01]  /*0db0*/  LD.E R12, desc[UR20][R2.64] ;  /* 0x00000014020c7980 */ /* 0x000562000c101900 */
[----:B------:R-:W-:Y:S05]  /*0dc0*/  BRA `(.L_x_5) ;  /* 0x0000000000207947 */ /* 0x000fea0003800000 */
.L_x_4:
[----:B------:R-:W-:Y:S02]  /*0dd0*/  ULDC.64 UR4, c[0x0][0x588] ;  /* 0x0001620000047ab9 */ /* 0x000fe40000000a00 */
[----:B------:R-:W-:-:S04]  /*0de0*/  ISETP.NE.U32.AND P0, PT, RZ, UR4, PT ;  /* 0x00000004ff007c0c */ /* 0x000fc8000bf05070 */
[----:B------:R-:W-:-:S13]  /*0df0*/  ISETP.NE.AND.EX P0, PT, RZ, UR5, PT, P0 ;  /* 0x00000005ff007c0c */ /* 0x000fda000bf05300 */
[----:B------:R-:W-:Y:S05]  /*0e00*/  @!P0 BRA `(.L_x_6) ;  /* 0x00000000000c8947 */ /* 0x000fea0003800000 */
[----:B------:R-:W0:Y:S02]  /*0e10*/  LDC.64 R12, c[0x0][0x588] ;  /* 0x00016200ff0c7b82 */ /* 0x000e240000000a00 */
[----:B0-----:R0:W5:Y:S01]  /*0e20*/  LDG.E R12, desc[UR20][R12.64] ;  /* 0x000000140c0c7981 */ /* 0x001162000c1e1900 */
[----:B------:R-:W-:Y:S05]  /*0e30*/  BRA `(.L_x_5) ;  /* 0x0000000000047947 */ /* 0x000fea0003800000 */
.L_x_6:
[----:B------:R-:W1:Y:S02]  /*0e40*/  LDC R12, c[0x0][0x580] ;  /* 0x00016000ff0c7b82 */ /* 0x000e640000000800 */
.L_x_5:
[----:B------:R-:W-:Y:S02]  /*0e50*/  ULDC.64 UR4, c[0x0][0x5a0] ;  /* 0x0001680000047ab9 */ /* 0x000fe40000000a00 */
[----:B------:R-:W-:-:S04]  /*0e60*/  ISETP.NE.U32.AND P0, PT, RZ, UR4, PT ;  /* 0x00000004ff007c0c */ /* 0x000fc8000bf05070 */
[----:B------:R-:W-:-:S13]  /*0e70*/  ISETP.NE.AND.EX P0, PT, RZ, UR5, PT, P0 ;  /* 0x00000005ff007c0c */ /* 0x000fda000bf05300 */
[----:B------:R-:W-:Y:S05]  /*0e80*/  @!P0 BRA `(.L_x_7) ;  /* 0x00000000001c8947 */ /* 0x000fea0003800000 */
[----:B--2---:R-:W2:Y:S02]  /*0e90*/  LDC.64 R2, c[0x0][0x5a0] ;  /* 0x00016800ff027b82 */ /* 0x004ea40000000a00 */
[----:B--2---:R-:W2:Y:S02]  /*0ea0*/  LDG.E.64 R2, desc[UR20][R2.64] ;  /* 0x0000001402027981 */ /* 0x004ea4000c1e1b00 */
[----:B--2---:R-:W-:-:S04]  /*0eb0*/  ISETP.NE.U32.AND P0, PT, R2, RZ, PT ;  /* 0x000000ff0200720c */ /* 0x004fc80003f05070 */
[----:B------:R-:W-:-:S13]  /*0ec0*/  ISETP.NE.AND.EX P0, PT, R3, RZ, PT, P0 ;  /* 0x000000ff0300720c */ /* 0x000fda0003f05300 */
[----:B------:R-:W-:Y:S05]  /*0ed0*/  @!P0 BRA `(.L_x_7) ;  /* 0x0000000000088947 */ /* 0x000fea0003800000 */
[----:B0-----:R4:W5:Y:S01]  /*0ee0*/  LD.E R13, desc[UR20][R2.64] ;  /* 0x00000014020d7980 */ /* 0x001962000c101900 */
[----:B------:R-:W-:Y:S05]  /*0ef0*/  BRA `(.L_x_8) ;  /* 0x0000000000207947 */ /* 0x000fea0003800000 */
.L_x_7:
[----:B------:R-:W-:Y:S02]  /*0f00*/  ULDC.64 UR4, c[0x0][0x590] ;  /* 0x0001640000047ab9 */ /* 0x000fe40000000a00 */
[----:B------:R-:W-:-:S04]  /*0f10*/  ISETP.NE.U32.AND P0, PT, RZ, UR4, PT ;  /* 0x00000004ff007c0c */ /* 0x000fc8000bf05070 */
[----:B------:R-:W-:-:S13]  /*0f20*/  ISETP.NE.AND.EX P0, PT, RZ, UR5, PT, P0 ;  /* 0x00000005ff007c0c */ /* 0x000fda000bf05300 */
[----:B------:R-:W-:Y:S05]  /*0f30*/  @!P0 BRA `(.L_x_9) ;  /* 0x00000000000c8947 */ /* 0x000fea0003800000 */
[----:B--2---:R-:W0:Y:S02]  /*0f40*/  LDC.64 R2, c[0x0][0x590] ;  /* 0x00016400ff027b82 */ /* 0x004e240000000a00 */
[----:B0-----:R3:W5:Y:S01]  /*0f50*/  LDG.E R13, desc[UR20][R2.64] ;  /* 0x00000014020d7981 */ /* 0x001762000c1e1900 */
[----:B------:R-:W-:Y:S05]  /*0f60*/  BRA `(.L_x_8) ;  /* 0x0000000000047947 */ /* 0x000fea0003800000 */
.L_x_9:
[----:B0-----:R-:W0:Y:S02]  /*0f70*/  LDC R13, c[0x0][0x584] ;  /* 0x00016100ff0d7b82 */ /* 0x001e240000000800 */
.L_x_8:
[----:B------:R-:W1:Y:S01]  /*0f80*/  LDC R0, c[0x0][0x65c] ;  /* 0x00019700ff007b82 */ /* 0x000e620000000800 */
[----:B------:R-:W2:Y:S01]  /*0f90*/  S2R R21, SR_CTAID.Y ;  /* 0x0000000000157919 */ /* 0x000ea20000002600 */
[----:B------:R-:W-:Y:S01]  /*0fa0*/  ULDC UR8, c[0x0][0x28c] ;  /* 0x0000a30000087ab9 */ /* 0x000fe20000000800 */
[----:B------:R-:W-:Y:S01]  /*0fb0*/  ISETP.NE.AND P0, PT, R5, 0x2, PT ;  /* 0x000000020500780c */ /* 0x000fe20003f05270 */
[----:B------:R-:W-:Y:S01]  /*0fc0*/  UIADD3 UR8, UR8, 0x1f, URZ ;  /* 0x0000001f08087890 */ /* 0x000fe2000fffe03f */
[----:B------:R-:W0:Y:S01]  /*0fd0*/  S2R R14, SR_CTAID.X ;  /* 0x00000000000e7919 */ /* 0x000e220000002500 */
[----:B------:R-:W-:Y:S01]  /*0fe0*/  UMOV UR5, URZ ;  /* 0x0000003f00057c82 */ /* 0x000fe20008000000 */
[----:B------:R-:W-:Y:S01]  /*0ff0*/  UMOV UR4, URZ ;  /* 0x0000003f00047c82 */ /* 0x000fe20008000000 */
[----:B------:R-:W-:-:S04]  /*1000*/  USHF.R.S32.HI UR9, URZ, 0x1f, UR8 ;  /* 0x0000001f3f097899 */ /* 0x000fc80008011408 */
[----:B------:R-:W-:-:S04]  /*1010*/  ULEA.HI UR9, UR9, UR8, URZ, 0x5 ;  /* 0x0000000809097291 */ /* 0x000fc8000f8f283f */
[----:B------:R-:W-:Y:S01]  /*1020*/  USHF.R.S32.HI UR13, URZ, 0x5, UR9 ;  /* 0x000000053f0d7899 */ /* 0x000fe20008011409 */
[----:B-1----:R-:W-:-:S13]  /*1030*/  ISETP.NE.AND P4, PT, R0, 0x1, PT ;  /* 0x000000010000780c */ /* 0x002fda0003f85270 */
[----:B------:R-:W0:Y:S01]  /*1040*/  @P4 LDC R15, c[0x0][0x10] ;  /* 0x00000400ff0f4b82 */ /* 0x000e220000000800 */
[----:B--234-:R-:W-:Y:S02]  /*1050*/  @P4 IMAD.MOV.U32 R2, RZ, RZ, R21 ;  /* 0x000000ffff024224 */ /* 0x01cfe400078e0015 */
[----:B------:R-:W-:Y:S02]  /*1060*/  @P4 IMAD.MOV.U32 R3, RZ, RZ, RZ ;  /* 0x000000ffff034224 */ /* 0x000fe400078e00ff */
[----:B------:R-:W-:-:S03]  /*1070*/  @P4 IMAD.MOV.U32 R5, RZ, RZ, RZ ;  /* 0x000000ffff054224 */ /* 0x000fc600078e00ff */
[----:B------:R-:W1:Y:S01]  /*1080*/  @!P4 LDC R9, c[0x0][0xc] ;  /* 0x00000300ff09cb82 */ /* 0x000e620000000800 */
[----:B------:R-:W-:Y:S01]  /*1090*/  ULDC UR6, c[0x0][0xc] ;  /* 0x0000030000067ab9 */ /* 0x000fe20000000800 */
[----:B------:R-:W-:Y:S02]  /*10a0*/  ULDC UR7, c[0x0][0x10] ;  /* 0x0000040000077ab9 */ /* 0x000fe40000000800 */
[----:B------:R-:W-:-:S04]  /*10b0*/  UIMAD.WIDE.U32 UR6, UR6, UR7, URZ ;  /* 0x00000007060672a5 */ /* 0x000fc8000f8e003f */
[----:B------:R-:W2:Y:S01]  /*10c0*/  LDC R8, c[0x0][0x14] ;  /* 0x00000500ff087b82 */ /* 0x000ea20000000800 */
[----:B0-----:R-:W-:-:S04]  /*10d0*/  @P4 IMAD.WIDE.U32 R2, R14, R15, R2 ;  /* 0x0000000f0e024225 */ /* 0x001fc800078e0002 */
[----:B------:R-:W-:Y:S02]  /*10e0*/  IMAD.MOV.U32 R15, RZ, RZ, RZ ;  /* 0x000000ffff0f7224 */ /* 0x000fe400078e00ff */
[----:B------:R-:W-:Y:S02]  /*10f0*/  @P4 IMAD.IADD R3, R3, 0x1, R5 ;  /* 0x0000000103034824 */ /* 0x000fe400078e0205 */
[----:B-1----:R-:W-:-:S04]  /*1100*/  @!P4 IMAD.WIDE.U32 R4, R9, R21, R14 ;  /* 0x000000150904c225 */ /* 0x002fc800078e000e */
[----:B------:R-:W-:Y:S02]  /*1110*/  @!P4 IMAD.MOV.U32 R2, RZ, RZ, R4 ;  /* 0x000000ffff02c224 */ /* 0x000fe400078e0004 */
[----:B------:R-:W-:Y:S02]  /*1120*/  @!P4 IMAD.MOV.U32 R3, RZ, RZ, R5 ;  /* 0x000000ffff03c224 */ /* 0x000fe400078e0005 */
[C---:B--2---:R-:W-:Y:S02]  /*1130*/  IMAD R17, R8.reuse, UR7, RZ ;  /* 0x0000000708117c24 */ /* 0x044fe4000f8e02ff */
[----:B------:R-:W-:Y:S01]  /*1140*/  IMAD.WIDE.U32 R8, R8, UR6, RZ ;  /* 0x0000000608087c25 */ /* 0x000fe2000f8e00ff */
[----:B------:R-:W-:-:S03]  /*1150*/  ULDC.64 UR6, c[0x0][0x650] ;  /* 0x0001940000067ab9 */ /* 0x000fc60000000a00 */
[----:B------:R-:W-:Y:S01]  /*1160*/  IMAD.IADD R0, R9, 0x1, R17 ;  /* 0x0000000109007824 */ /* 0x000fe200078e0211 */
[----:B------:R-:W-:Y:S06]  /*1170*/  @P0 BRA `(.L_x_10) ;  /* 0x0000000000200947 */ /* 0x000fec0003800000 */
[----:B------:R-:W-:Y:S01]  /*1180*/  USHF.R.U32.HI UR4, URZ, 0x3, UR13 ;  /* 0x000000033f047899 */ /* 0x000fe2000801160d */
[----:B------:R-:W-:Y:S01]  /*1190*/  IADD3 R2, P0, R2, R8, RZ ;  /* 0x0000000802027210 */ /* 0x000fe20007f1e0ff */
[----:B------:R-:W-:Y:S02]  /*11a0*/  UISETP.GE.U32.AND UP0, UPT, UR13, 0x38, UPT ;  /* 0x000000380d00788c */ /* 0x000fe4000bf06070 */
[----:B------:R-:W-:Y:S02]  /*11b0*/  UIMAD.WIDE.U32 UR4, UR4, 0x24924925, URZ ;  /* 0x24924925040478a5 */ /* 0x000fe4000f8e003f */
[----:B------:R-:W-:-:S05]  /*11c0*/  IMAD.X R3, R0, 0x1, R3, P0 ;  /* 0x0000000100037824 */ /* 0x000fca00000e0603 */
[----:B------:R-:W-:Y:S02]  /*11d0*/  UMOV UR4, URZ ;  /* 0x0000003f00047c82 */ /* 0x000fe40008000000 */
[----:B------:R-:W-:Y:S02]  /*11e0*/  @UP0 ULOP3.LUT UR4, UR5, 0x1, URZ, 0xc0, !UPT ;  /* 0x0000000105040892 */ /* 0x000fe4000f8ec03f */
[----:B------:R-:W-:-:S12]  /*11f0*/  UIMAD UR5, UR5, -0x38, UR13 ;  /* 0xffffffc8050578a4 */ /* 0x000fd8000f8e020d */
.L_x_10:
[----:B------:R-:W-:Y:S01]  /*1200*/  ISETP.GE.U32.AND P0, PT, R2, UR6, PT ;  /* 0x0000000602007c0c */ /* 0x000fe2000bf06070 */
[----:B------:R-:W-:Y:S01]  /*1210*/  IMAD.MOV.U32 R6, RZ, RZ, -0x1 ;  /* 0xffffffffff067424 */ /* 0x000fe200078e00ff */
[----:B------:R-:W-:Y:S01]  /*1220*/  PRMT R16, RZ, 0x7610, R16 ;  /* 0x00007610ff107816 */ /* 0x000fe20000000010 */
[----:B------:R-:W-:Y:S01]  /*1230*/  IMAD.MOV.U32 R4, RZ, RZ, -0x1 ;  /* 0xffffffffff047424 */ /* 0x000fe200078e00ff */
[----:B------:R-:W-:Y:S01]  /*1240*/  ISETP.GE.U32.AND.EX P0, PT, R3, UR7, PT, P0 ;  /* 0x0000000703007c0c */ /* 0x000fe2000bf06100 */
[----:B------:R-:W-:-:S12]  /*1250*/  IMAD.MOV.U32 R5, RZ, RZ, -0x1 ;  /* 0xffffffffff057424 */ /* 0x000fd800078e00ff */
[----:B------:R-:W-:Y:S05]  /*1260*/  @P0 BRA `(.L_x_11) ;  /* 0x00000004005c0947 */ /* 0x000fea0003800000 */
[----:B------:R-:W0:Y:S01]  /*1270*/  LDC.64 R24, c[0x0][0x628] ;  /* 0x00018a00ff187b82 */ /* 0x000e220000000a00 */
[----:B------:R-:W-:Y:S02]  /*1280*/  IMAD.MOV.U32 R4, RZ, RZ, R2 ;  /* 0x000000ffff047224 */ /* 0x000fe400078e0002 */
[----:B------:R-:W-:-:S05]  /*1290*/  IMAD.MOV.U32 R5, RZ, RZ, R3 ;  /* 0x000000ffff057224 */ /* 0x000fca00078e0003 */
[----:B------:R-:W1:Y:S08]  /*12a0*/  LDC R6, c[0x0][0x630] ;  /* 0x00018c00ff067b82 */ /* 0x000e700000000800 */
[----:B------:R-:W2:Y:S01]  /*12b0*/  LDC.64 R26, c[0x0][0x620] ;  /* 0x00018800ff1a7b82 */ /* 0x000ea20000000a00 */
[----:B0-----:R-:W-:-:S04]  /*12c0*/  ISETP.NE.U32.AND P0, PT, R24, RZ, PT ;  /* 0x000000ff1800720c */ /* 0x001fc80003f05070 */
[----:B------:R-:W-:-:S13]  /*12d0*/  ISETP.NE.AND.EX P0, PT, R25, RZ, PT, P0 ;  /* 0x000000ff1900720c */ /* 0x000fda0003f05300 */
[----:B-12---:R-:W-:Y:S05]  /*12e0*/  @!P0 BRA `(.L_x_12) ;  /* 0x0000000000288947 */ /* 0x006fea0003800000 */
[----:B------:R-:W0:Y:S02]  /*12f0*/  LDC R19, c[0x0][0x634] ;  /* 0x00018d00ff137b82 */ /* 0x000e240000000800 */
[----:B0-----:R-:W-:-:S05]  /*1300*/  IADD3 R19, P0, R2, R19, RZ ;  /* 0x0000001302137210 */ /* 0x001fca0007f1e0ff */
[----:B------:R-:W-:-:S04]  /*1310*/  IMAD.X R23, RZ, RZ, R3, P0 ;  /* 0x000000ffff177224 */ /* 0x000fc800000e0603 */
[----:B------:R-:W-:-:S04]  /*1320*/  IMAD.WIDE.U32 R4, R23, R24, RZ ;  /* 0x0000001817047225 */ /* 0x000fc800078e00ff */
[----:B------:R-:W-:-:S04]  /*1330*/  IMAD.WIDE.U32 R16, P0, R19, R25, R4 ;  /* 0x0000001913107225 */ /* 0x000fc80007800004 */
[----:B------:R-:W-:-:S04]  /*1340*/  IMAD.WIDE.U32 R4, R19, R24, RZ ;  /* 0x0000001813047225 */ /* 0x000fc800078e00ff */
[----:B------:R-:W-:Y:S01]  /*1350*/  IMAD.X R19, RZ, RZ, RZ, P0 ;  /* 0x000000ffff137224 */ /* 0x000fe200000e06ff */
[----:B------:R-:W-:Y:S01]  /*1360*/  IADD3 RZ, P0, R5, R16, RZ ;  /* 0x0000001005ff7210 */ /* 0x000fe20007f1e0ff */
[----:B------:R-:W-:-:S04]  /*1370*/  IMAD.MOV.U32 R18, RZ, RZ, R17 ;  /* 0x000000ffff127224 */ /* 0x000fc800078e0011 */
[----:B------:R-:W-:-:S08]  /*1380*/  IMAD.WIDE.U32.X R4, R23, R25, R18, P0 ;  /* 0x0000001917047225 */ /* 0x000fd000000e0412 */
.L_x_12:
[--C-:B------:R-:W-:Y:S01]  /*1390*/  SHF.R.U64 R32, R4, R6, R5.reuse ;  /* 0x0000000604207219 */ /* 0x100fe20000001205 */
[----:B------:R-:W0:Y:S01]  /*13a0*/  LDC.64 R28, c[0x0][0x640] ;  /* 0x00019000ff1c7b82 */ /* 0x000e220000000a00 */
[----:B------:R-:W-:Y:S01]  /*13b0*/  I2FP.F32.U32 R4, R14 ;  /* 0x0000000e00047245 */ /* 0x000fe20000201000 */
[----:B------:R-:W-:Y:S01]  /*13c0*/  ULDC UR6, c[0x0][0x150] ;  /* 0x0000540000067ab9 */ /* 0x000fe20000000800 */
[----:B------:R-:W-:Y:S02]  /*13d0*/  SHF.R.U32.HI R5, RZ, R6, R5 ;  /* 0x00000006ff057219 */ /* 0x000fe40000011605 */
[----:B------:R-:W-:Y:S01]  /*13e0*/  IADD3 R17, P0, RZ, -R32, RZ ;  /* 0x80000020ff117210 */ /* 0x000fe20007f1e0ff */
[----:B------:R-:W-:Y:S01]  /*13f0*/  FMUL R6, R4, UR6 ;  /* 0x0000000604067c20 */ /* 0x000fe20008400000 */
[----:B------:R-:W-:Y:S01]  /*1400*/  ULDC UR6, c[0x0][0x154] ;  /* 0x0000550000067ab9 */ /* 0x000fe20000000800 */
[----:B------:R-:W1:Y:S02]  /*1410*/  LDC R18, c[0x0][0x618] ;  /* 0x00018600ff127b82 */ /* 0x000e640000000800 */
[----:B------:R-:W-:-:S02]  /*1420*/  IMAD.X R19, RZ, RZ, ~R5, P0 ;  /* 0x000000ffff137224 */ /* 0x000fc400000e0e05 */
[----:B------:R-:W2:Y:S01]  /*1430*/  F2I.U32.TRUNC.NTZ R6, R6 ;  /* 0x0000000600067305 */ /* 0x000ea2000020f000 */
[----:B------:R-:W-:-:S03]  /*1440*/  IMAD.WIDE.U32 R4, R17, R26, R2 ;  /* 0x0000001a11047225 */ /* 0x000fc600078e0002 */
[----:B------:R-:W3:Y:S01]  /*1450*/  LDC R15, c[0x0][0x144] ;  /* 0x00005100ff0f7b82 */ /* 0x000ee20000000800 */
[----:B------:R-:W-:-:S04]  /*1460*/  IMAD R16, R19, R26, RZ ;  /* 0x0000001a13107224 */ /* 0x000fc800078e02ff */
[----:B------:R-:W-:-:S03]  /*1470*/  IMAD R17, R17, R27, R16 ;  /* 0x0000001b11117224 */ /* 0x000fc600078e0210 */
[----:B------:R-:W4:Y:S01]  /*1480*/  LDC R22, c[0x0][0x608] ;  /* 0x00018200ff167b82 */ /* 0x000f220000000800 */
[----:B------:R-:W-:Y:S01]  /*1490*/  IMAD.IADD R17, R5, 0x1, R17 ;  /* 0x0000000105117824 */ /* 0x000fe200078e0211 */
[----:B0-----:R-:W-:Y:S01]  /*14a0*/  ISETP.NE.U32.AND P0, PT, R28, RZ, PT ;  /* 0x000000ff1c00720c */ /* 0x001fe20003f05070 */
[----:B--2---:R-:W-:-:S03]  /*14b0*/  IMAD.MOV R5, RZ, RZ, -R6 ;  /* 0x000000ffff057224 */ /* 0x004fc600078e0a06 */
[----:B------:R-:W-:Y:S02]  /*14c0*/  ISETP.NE.AND.EX P0, PT, R29, RZ, PT, P0 ;  /* 0x000000ff1d00720c */ /* 0x000fe40003f05300 */
[----:B------:R-:W0:Y:S01]  /*14d0*/  LDC R19, c[0x0][0x658] ;  /* 0x00019600ff137b82 */ /* 0x000e220000000800 */
[-CC-:B-1----:R-:W-:Y:S02]  /*14e0*/  SHF.R.U64 R26, R4, R18.reuse, R17.reuse ;  /* 0x00000012041a7219 */ /* 0x182fe40000001211 */
[----:B------:R-:W-:Y:S02]  /*14f0*/  I2FP.F32.U32 R4, R21 ;  /* 0x0000001500047245 */ /* 0x000fe40000201000 */
[----:B------:R-:W-:Y:S01]  /*1500*/  SHF.R.U32.HI R17, RZ, R18, R17 ;  /* 0x00000012ff117219 */ /* 0x000fe20000011611 */
[----:B------:R-:W-:Y:S02]  /*1510*/  IMAD.MOV.U32 R18, RZ, RZ, 0x1 ;  /* 0x00000001ff127424 */ /* 0x000fe400078e00ff */
[----:B------:R-:W1:Y:S01]  /*1520*/  LDC R24, c[0x0][0x148] ;  /* 0x00005200ff187b82 */ /* 0x000e620000000800 */
[----:B---3--:R-:W-:-:S02]  /*1530*/  IMAD R6, R15, R5, R14 ;  /* 0x000000050f067224 */ /* 0x008fc400078e020e */
[----:B------:R-:W-:Y:S01]  /*1540*/  FMUL R5, R4, UR6 ;  /* 0x0000000604057c20 */ /* 0x000fe20008400000 */
[----:B------:R-:W-:-:S04]  /*1550*/  IMAD.MOV.U32 R4, RZ, RZ, -0x1 ;  /* 0xffffffffff047424 */ /* 0x000fc800078e00ff */
[----:B------:R-:W2:Y:S01]  /*1560*/  LDC R25, c[0x0][0x600] ;  /* 0x00018000ff197b82 */ /* 0x000ea20000000800 */
[-CC-:B----4-:R-:W-:Y:S02]  /*1570*/  SHF.R.U64 R34, R26, R22.reuse, R17.reuse ;  /* 0x000000161a227219 */ /* 0x190fe40000001211 */
[----:B------:R-:W-:Y:S02]  /*1580*/  SHF.R.U32.HI R14, RZ, R22, R17 ;  /* 0x00000016ff0e7219 */ /* 0x000fe40000011611 */
[----:B------:R3:W4:Y:S03]  /*1590*/  F2I.U32.TRUNC.NTZ R22, R5 ;  /* 0x0000000500167305 */ /* 0x000726000020f000 */
[----:B------:R-:W1:Y:S01]  /*15a0*/  LDC R27, c[0x0][0x648] ;  /* 0x00019200ff1b7b82 */ /* 0x000e620000000800 */
[-C--:B0-----:R-:W-:Y:S02]  /*15b0*/  SHF.R.U64 R36, R34, R19.reuse, R14 ;  /* 0x0000001322247219 */ /* 0x081fe4000000120e */
[----:B------:R-:W-:-:S02]  /*15c0*/  SHF.L.U32 R4, R4, R19, RZ ;  /* 0x0000001304047219 */ /* 0x000fc400000006ff */
[-C--:B------:R-:W-:Y:S02]  /*15d0*/  SHF.R.U32.HI R14, RZ, R19.reuse, R14 ;  /* 0x00000013ff0e7219 */ /* 0x080fe4000001160e */
[----:B------:R-:W-:Y:S01]  /*15e0*/  SHF.L.U32 R18, R18, R19, RZ ;  /* 0x0000001312127219 */ /* 0x000fe200000006ff */
[----:B------:R-:W0:Y:S01]  /*15f0*/  LDC R31, c[0x0][0x638] ;  /* 0x00018e00ff1f7b82 */ /* 0x000e220000000800 */
[----:B------:R-:W-:Y:S01]  /*1600*/  LOP3.LUT R19, RZ, R4, RZ, 0x33, !PT ;  /* 0x00000004ff137212 */ /* 0x000fe200078e33ff */
[----:B------:R-:W-:Y:S02]  /*1610*/  IMAD.MOV.U32 R4, RZ, RZ, R36 ;  /* 0x000000ffff047224 */ /* 0x000fe400078e0024 */
[----:B---3--:R-:W-:-:S04]  /*1620*/  IMAD.MOV.U32 R5, RZ, RZ, R14 ;  /* 0x000000ffff057224 */ /* 0x008fc800078e000e */
[----:B------:R-:W3:Y:S01]  /*1630*/  LDC R30, c[0x0][0x610] ;  /* 0x00018400ff1e7b82 */ /* 0x000ee20000000800 */
[----:B----4-:R-:W-:Y:S05]  /*1640*/  @!P0 BRA `(.L_x_13) ;  /* 0x0000000000288947 */ /* 0x010fea0003800000 */
[----:B------:R-:W4:Y:S02]  /*1650*/  LDC R17, c[0x0][0x64c] ;  /* 0x00019300ff117b82 */ /* 0x000f240000000800 */
[----:B----4-:R-:W-:-:S05]  /*1660*/  IADD3 R17, P0, R36, R17, RZ ;  /* 0x0000001124117210 */ /* 0x010fca0007f1e0ff */
        /* <DEDUP_REMOVED lines=8> */
.L_x_13:
[----:B-1----:R-:W-:Y:S01]  /*16f0*/  SHF.R.U64 R4, R4, R27, R5 ;  /* 0x0000001b04047219 */ /* 0x002fe20000001205 */
[----:B--2---:R-:W-:Y:S01]  /*1700*/  VIADD R5, R25, 0xffffffff ;  /* 0xffffffff19057836 */ /* 0x004fe20000000000 */
[----:B------:R-:W-:Y:S01]  /*1710*/  LOP3.LUT R19, R34, R19, RZ, 0xc0, !PT ;  /* 0x0000001322137212 */ /* 0x000fe200078ec0ff */
[----:B------:R-:W-:Y:S02]  /*1720*/  IMAD.MOV R22, RZ, RZ, -R22 ;  /* 0x000000ffff167224 */ /* 0x000fe400078e0a16 */
[----:B------:R-:W-:Y:S01]  /*1730*/  IMAD.MOV R14, RZ, RZ, -R4 ;  /* 0x000000ffff0e7224 */ /* 0x000fe200078e0a04 */
[----:B------:R-:W-:Y:S01]  /*1740*/  LOP3.LUT R5, R26, R5, RZ, 0xc0, !PT ;  /* 0x000000051a057212 */ /* 0x000fe200078ec0ff */
[----:B------:R-:W-:Y:S02]  /*1750*/  IMAD R19, R18, R4, R19 ;  /* 0x0000000412137224 */ /* 0x000fe400078e0213 */
[----:B------:R-:W-:Y:S02]  /*1760*/  @P4 IMAD R6, R24, R22, R21 ;  /* 0x0000001618064224 */ /* 0x000fe400078e0215 */
[----:B0-----:R-:W-:-:S02]  /*1770*/  IMAD R4, R14, R31, R36 ;  /* 0x0000001f0e047224 */ /* 0x001fc400078e0224 */
[----:B---3--:R-:W-:Y:S02]  /*1780*/  IMAD R6, R19, R30, R6 ;  /* 0x0000001e13067224 */ /* 0x008fe400078e0206 */
[----:B------:R-:W-:Y:S02]  /*1790*/  IMAD R5, R4, R25, R5 ;  /* 0x0000001904057224 */ /* 0x000fe400078e0205 */
[----:B------:R-:W-:-:S03]  /*17a0*/  IMAD.MOV.U32 R16, RZ, RZ, 0x1 ;  /* 0x00000001ff107424 */ /* 0x000fc600078e00ff */
[----:B------:R-:W-:Y:S02]  /*17b0*/  SEL R4, R5, R6, !P4 ;  /* 0x0000000605047207 */ /* 0x000fe40006000000 */
[----:B------:R-:W-:Y:S01]  /*17c0*/  SEL R6, R6, R5, !P4 ;  /* 0x0000000506067207 */ /* 0x000fe20006000000 */
[----:B------:R-:W-:-:S07]  /*17d0*/  IMAD.MOV.U32 R5, RZ, RZ, R32 ;  /* 0x000000ffff057224 */ /* 0x000fce00078e0020 */
.L_x_11:
[----:B------:R-:W-:Y:S05]  /*17e0*/  @!P2 BRA `(.L_x_14) ;  /* 0x0000004000b8a947 */ /* 0x000fea0003800000 */
[----:B------:R-:W-:-:S13]  /*17f0*/  ISETP.GT.U32.AND P0, PT, R33, 0x1, PT ;  /* 0x000000012100780c */ /* 0x000fda0003f04070 */
[----:B------:R-:W-:Y:S05]  /*1800*/  @P0 EXIT ;  /* 0x000000000000094d */ /* 0x000fea0003800000 */
.L_x_15:
[----:B------:R-:W-:-:S08]  /*1810*/  NOP ;  /* 0x0000000000007918 */ /* 0x000fd00000000000 */
[----:B------:R-:W0:Y:S02]  /*1820*/  USETMAXREG.TRY_ALLOC.CTAPOOL UP0, 0xe8 ;  /* 0x000000e8000079c8 */ /* 0x000e240008000600 */
[----:B0-----:R-:W-:-:S13]  /*1830*/  PLOP3.LUT P0, PT, PT, PT, UP0, 0x80, 0x0 ;  /* 0x000000000000781c */ /* 0x001fda0003f0f008 */
[----:B------:R-:W-:Y:S05]  /*1840*/  @!P0 BRA `(.L_x_15) ;  /* 0xfffffffc00f08947 */ /* 0x000fea000383ffff */
[----:B------:R-:W-:-:S13]  /*1850*/  LOP3.LUT P0, RZ, R16, 0xff, RZ, 0xc0, !PT ;  /* 0x000000ff10ff7812 */ /* 0x000fda000780c0ff */
[----:B------:R-:W-:Y:S05]  /*1860*/  @!P0 EXIT ;  /* 0x000000000000894d */ /* 0x000fea0003800000 */
[----:B------:R-:W0:Y:S01]  /*1870*/  S2UR UR6, SR_CgaCtaId ;  /* 0x00000000000679c3 */ /* 0x000e220000008800 */
[----:B------:R-:W-:Y:S01]  /*1880*/  SHF.R.S32.HI R11, RZ, 0x1f, R10 ;  /* 0x0000001fff0b7819 */ /* 0x000fe2000001140a */
[----:B------:R-:W-:Y:S01]  /*1890*/  UIADD3 UR7, UR15, -0x1, URZ ;  /* 0xffffffff0f077890 */ /* 0x000fe2000fffe03f */
[----:B------:R-:W-:Y:S01]  /*18a0*/  LOP3.LUT R86, R7, 0x1, RZ, 0xfc, !PT ;  /* 0x0000000107567812 */ /* 0x000fe200078efcff */
[----:B------:R-:W-:Y:S01]  /*18b0*/  UMOV UR12, 0x400 ;  /* 0x00000400000c7882 */ /* 0x000fe20000000000 */
[CC--:B------:R-:W-:Y:S01]  /*18c0*/  LEA.HI R15, R11.reuse, R10.reuse, RZ, 0x2 ;  /* 0x0000000a0b0f7211 */ /* 0x0c0fe200078f10ff */
[----:B------:R-:W-:Y:S01]  /*18d0*/  UISETP.LT.AND UP0, UPT, UR13, 0x1, UPT ;  /* 0x000000010d00788c */ /* 0x000fe2000bf01270 */
[----:B------:R-:W-:Y:S01]  /*18e0*/  LEA.HI R16, R11, R10, RZ, 0x5 ;  /* 0x0000000a0b107211 */ /* 0x000fe200078f28ff */
[----:B------:R-:W-:Y:S01]  /*18f0*/  USHF.L.U32 UR23, UR13, 0x1, URZ ;  /* 0x000000010d177899 */ /* 0x000fe2000800063f */
[--C-:B------:R-:W-:Y:S01]  /*1900*/  SHF.R.S32.HI R14, RZ, 0x2, R15.reuse ;  /* 0x00000002ff0e7819 */ /* 0x100fe2000001140f */
[----:B------:R-:W-:Y:S01]  /*1910*/  USEL UR14, UR13, 0x1, UP0 ;  /* 0x000000010d0e7887 */ /* 0x000fe20008000000 */
[----:B------:R-:W-:Y:S01]  /*1920*/  SHF.R.S32.HI R17, RZ, 0x1f, R15 ;  /* 0x0000001fff117819 */ /* 0x000fe2000001140f */
[----:B------:R-:W-:Y:S01]  /*1930*/  UISETP.NE.AND UP0, UPT, UR7, URZ, UPT ;  /* 0x0000003f0700728c */ /* 0x000fe2000bf05270 */
[----:B------:R-:W-:Y:S01]  /*1940*/  LOP3.LUT R11, R15, 0xfffffffc, RZ, 0xc0, !PT ;  /* 0xfffffffc0f0b7812 */ /* 0x000fe200078ec0ff */
[----:B------:R-:W-:Y:S01]  /*1950*/  UIADD3 UR14, -UR14, UR13, URZ ;  /* 0x0000000d0e0e7290 */ /* 0x000fe2000fffe13f */
[----:B------:R-:W-:Y:S01]  /*1960*/  LEA.HI R17, R17, R14, RZ, 0x3 ;  /* 0x0000000e11117211 */ /* 0x000fe200078f18ff */
[----:B------:R-:W-:-:S02]  /*1970*/  USEL UR9, URZ, 0x1, UP0 ;  /* 0x000000013f097887 */ /* 0x000fc40008000000 */
[----:B------:R-:W-:Y:S01]  /*1980*/  IMAD.IADD R18, R10, 0x1, -R11 ;  /* 0x000000010a127824 */ /* 0x000fe200078e0a0b */
[----:B------:R-:W-:-:S03]  /*1990*/  LOP3.LUT R17, R17, 0xfffffff8, RZ, 0xc0, !PT ;  /* 0xfffffff811117812 */ /* 0x000fc600078ec0ff */
[----:B------:R-:W-:Y:S01]  /*19a0*/  IMAD.U32 R87, RZ, RZ, UR9 ;  /* 0x00000009ff577e24 */ /* 0x000fe2000f8e00ff */
[----:B0-----:R-:W-:Y:S01]  /*19b0*/  ULEA UR12, UR6, UR12, 0x18 ;  /* 0x0000000c060c7291 */ /* 0x001fe2000f8ec03f */
[----:B------:R-:W-:Y:S01]  /*19c0*/  IMAD.IADD R14, R14, 0x1, -R17 ;  /* 0x000000010e0e7824 */ /* 0x000fe200078e0a11 */
[----:B------:R-:W-:Y:S01]  /*19d0*/  USHF.L.U32 UR6, UR7, 0x3, URZ ;  /* 0x0000000307067899 */ /* 0x000fe2000800063f */
[----:B------:R-:W-:Y:S01]  /*19e0*/  SHF.R.S32.HI R17, RZ, 0x5, R16 ;  /* 0x00000005ff117819 */ /* 0x000fe20000011410 */
[----:B------:R-:W-:Y:S02]  /*19f0*/  UIADD3 UR7, UR12, 0x480, URZ ;  /* 0x000004800c077890 */ /* 0x000fe4000fffe03f */
[----:B------:R-:W-:Y:S01]  /*1a00*/  ULOP3.LUT UR6, UR6, 0x8, URZ, 0xc0, !UPT ;  /* 0x0000000806067892 */ /* 0x000fe2000f8ec03f */
[--C-:B------:R-:W-:Y:S01]  /*1a10*/  SHF.R.S32.HI R15, RZ, 0x1f, R14.reuse ;  /* 0x0000001fff0f7819 */ /* 0x100fe2000001140e */
[----:B------:R-:W-:Y:S01]  /*1a20*/  UIADD3 UR8, UR12, 0x1c480, URZ ;  /* 0x0001c4800c087890 */ /* 0x000fe2000fffe03f */
[----:B------:R-:W-:Y:S01]  /*1a30*/  IMAD R19, R17, -0x10, -R14 ;  /* 0xfffffff011137824 */ /* 0x000fe200078e0a0e */
[----:B------:R-:W-:-:S02]  /*1a40*/  USHF.R.U32.HI UR7, URZ, 0x4, UR7 ;  /* 0x000000043f077899 */ /* 0x000fc40008011607 */
[----:B------:R-:W-:Y:S01]  /*1a50*/  USHF.R.U32.HI UR8, URZ, 0x4, UR8 ;  /* 0x000000043f087899 */ /* 0x000fe20008011608 */
[----:B------:R-:W-:Y:S01]  /*1a60*/  IMAD.WIDE R10, R17, 0x10, R14 ;  /* 0x00000010110a7825 */ /* 0x000fe200078e020e */
[----:B------:R-:W-:Y:S02]  /*1a70*/  ULOP3.LUT UR25, UR6, 0x8, URZ, 0x3c, !UPT ;  /* 0x0000000806197892 */ /* 0x000fe4000f8e3c3f */
[----:B------:R-:W-:Y:S02]  /*1a80*/  ULOP3.LUT UR16, UR6, 0x18, URZ, 0x3c, !UPT ;  /* 0x0000001806107892 */ /* 0x000fe4000f8e3c3f */
[----:B------:R-:W-:Y:S01]  /*1a90*/  UIADD3 UR24, UR12, 0x390, URZ ;  /* 0x000003900c187890 */ /* 0x000fe2000fffe03f */
[----:B------:R-:W-:Y:S01]  /*1aa0*/  ULDC UR6, c[0x0][0x284] ;  /* 0x0000a10000067ab9 */ /* 0x000fe20000000800 */
[----:B------:R-:W-:Y:S01]  /*1ab0*/  ULOP3.LUT UR7, UR7, 0x3fff, URZ, 0xc0, !UPT ;  /* 0x00003fff07077892 */ /* 0x000fe2000f8ec03f */
[----:B------:R-:W-:Y:S01]  /*1ac0*/  VIADD R19, R19, UR6 ;  /* 0x0000000613137c36 */ /* 0x000fe20008000000 */
[----:B------:R-:W-:-:S02]  /*1ad0*/  ULOP3.LUT UR8, UR8, 0x3fff, URZ, 0xc0, !UPT ;  /* 0x00003fff08087892 */ /* 0x000fc4000f8ec03f */
[----:B------:R-:W-:Y:S02]  /*1ae0*/  ULEA UR15, UR15, UR24, 0x3 ;  /* 0x000000180f0f7291 */ /* 0x000fe4000f8e183f */
[----:B------:R-:W-:Y:S02]  /*1af0*/  ULOP3.LUT UR17, UR7, 0x10000, URZ, 0xfc, !UPT ;  /* 0x0001000007117892 */ /* 0x000fe4000f8efc3f */
[----:B------:R-:W-:-:S12]  /*1b00*/  ULOP3.LUT UR18, UR8, 0x10000, URZ, 0xfc, !UPT ;  /* 0x0001000008127892 */ /* 0x000fd8000f8efc3f */
.L_x_106:
[----:B------:R-:W-:Y:S01]  /*1b10*/  SHF.L.U32 R14, R87, 0x1f, RZ ;  /* 0x0000001f570e7819 */ /* 0x000fe200000006ff */
[----:B------:R-:W0:Y:S01]  /*1b20*/  LDC R15, c[0x0][0x28c] ;  /* 0x0000a300ff0f7b82 */ /* 0x000e220000000800 */
[----:B------:R-:W-:Y:S01]  /*1b30*/  UMOV UR6, URZ ;  /* 0x0000003f00067c82 */ /* 0x000fe20008000000 */
[----:B------:R-:W-:Y:S01]  /*1b40*/  UMOV UR19, UR5 ;  /* 0x0000000500137c82 */ /* 0x000fe20008000000 */
[----:B-1----:R-:W1:Y:S01]  /*1b50*/  SYNCS.PHASECHK.TRANS64.TRYWAIT P0, [UR15+-0x8], R14 ;  /* 0xfffff80eff0075a7 */ /* 0x002e62000800014f */
[----:B0-----:R-:W-:Y:S01]  /*1b60*/  ISETP.GE.AND P1, PT, R15, 0x1, PT ;  /* 0x000000010f00780c */ /* 0x001fe20003f26270 */
[----:B-1234-:R-:W-:-:S12]  /*1b70*/  @!P0 BRA `(.L_x_16) ;  /* 0x0000006c00008947 */ /* 0x01efd80003800000 */
.L_x_180:
[----:B------:R-:W-:Y:S01]  /*1b80*/  UMOV UR7, URZ ;  /* 0x0000003f00077c82 */ /* 0x000fe20008000000 */
[----:B------:R-:W-:Y:S01]  /*1b90*/  UMOV UR8, URZ ;  /* 0x0000003f00087c82 */ /* 0x000fe20008000000 */
[----:B------:R-:W-:Y:S02]  /*1ba0*/  CS2R R22, SRZ ;  /* 0x0000000000167805 */ /* 0x000fe4000001ff00 */
[----:B------:R-:W-:Y:S02]  /*1bb0*/  CS2R R56, SRZ ;  /* 0x0000000000387805 */ /* 0x000fe4000001ff00 */
[----:B------:R-:W-:Y:S02]  /*1bc0*/  CS2R R58, SRZ ;  /* 0x00000000003a7805 */ /* 0x000fe4000001ff00 */
[----:B------:R-:W-:Y:S02]  /*1bd0*/  CS2R R60, SRZ ;  /* 0x00000000003c7805 */ /* 0x000fe4000001ff00 */
[----:B------:R-:W-:-:S02]  /*1be0*/  CS2R R62, SRZ ;  /* 0x00000000003e7805 */ /* 0x000fc4000001ff00 */
[----:B------:R-:W-:Y:S02]  /*1bf0*/  CS2R R64, SRZ ;  /* 0x0000000000407805 */ /* 0x000fe4000001ff00 */
        /* <DEDUP_REMOVED lines=9> */
[----:B------:R-:W-:Y:S01]  /*1c90*/  CS2R R84, SRZ ;  /* 0x0000000000547805 */ /* 0x000fe2000001ff00 */
[----:B------:R-:W-:Y:S01]  /*1ca0*/  IMAD.U32 R17, RZ, RZ, UR4 ;  /* 0x00000004ff117e24 */ /* 0x000fe2000f8e00ff */
        /* <DEDUP_REMOVED lines=15> */
[----:B------:R-:W-:Y:S01]  /*1da0*/  CS2R R54, SRZ ;  /* 0x0000000000367805 */ /* 0x000fe2000001ff00 */
[----:B------:R-:W-:Y:S06]  /*1db0*/  @!P1 BRA `(.L_x_17) ;  /* 0x0000000400449947 */ /* 0x000fec0003800000 */
[----:B------:R-:W-:-:S13]  /*1dc0*/  ISETP.NE.AND P1, PT, R86, 0x3, PT ;  /* 0x000000035600780c */ /* 0x000fda0003f25270 */
[----:B------:R-:W-:Y:S05]  /*1dd0*/  @!P1 BRA `(.L_x_18) ;  /* 0x0000000000049947 */ /* 0x000fea0003800000 */
[----:B------:R-:W-:Y:S01]  /*1de0*/  BPT.TRAP 0x1 ;  /* 0x000000040000795c */ /* 0x000fe20000300000 */
.L_x_18:
[----:B------:R-:W-:Y:S01]  /*1df0*/  ULEA UR6, UR5, UR12, 0x3 ;  /* 0x0000000c05067291 */ /* 0x000fe2000f8e183f */
[----:B0-----:R-:W-:-:S05]  /*1e00*/  IMAD.U32 R14, RZ, RZ, UR4 ;  /* 0x00000004ff0e7e24 */ /* 0x001fca000f8e00ff */
[----:B------:R-:W-:-:S04]  /*1e10*/  SHF.L.U32 R14, R14, 0x1f, RZ ;  /* 0x0000001f0e0e7819 */ /* 0x000fc800000006ff */
[----:B------:R0:W1:Y:S01]  /*1e20*/  SYNCS.PHASECHK.TRANS64.TRYWAIT P0, [UR6], R14 ;  /* 0x0000000eff0075a7 */ /* 0x0000620008000146 */
[----:B------:R-:W-:Y:S05]  /*1e30*/  @!P1 BRA `(.L_x_19) ;  /* 0x0000000000049947 */ /* 0x000fea0003800000 */
[----:B------:R-:W-:Y:S01]  /*1e40*/  BPT.TRAP 0x1 ;  /* 0x000000040000795c */ /* 0x000fe20000300000 */
.L_x_19:
[----:B-1----:R-:W-:Y:S05]  /*1e50*/  @P0 BRA `(.L_x_20) ;  /* 0x0000000000080947 */ /* 0x002fea0003800000 */
[----:B------:R-:W1:Y:S02]  /*1e60*/  SYNCS.PHASECHK.TRANS64.TRYWAIT P0, [UR6], R14 ;  /* 0x0000000eff0075a7 */ /* 0x000e640008000146 */
[----:B-1----:R-:W-:Y:S05]  /*1e70*/  @!P0 BRA `(.L_x_21) ;  /* 0x0000006800588947 */ /* 0x002fea0003800000 */
.L_x_20:
[----:B------:R-:W-:Y:S01]  /*1e80*/  ULDC UR7, c[0x0][0x50c] ;  /* 0x0001430000077ab9 */ /* 0x000fe20000000800 */
[----:B------:R-:W-:Y:S01]  /*1e90*/  ULEA UR8, UR5, UR17, 0x7 ;  /* 0x0000001105087291 */ /* 0x000fe2000f8e383f */
[----:B------:R-:W-:Y:S01]  /*1ea0*/  WARPGROUP.ARRIVE ;  /* 0x00000000000079c5 */ /* 0x000fe20000000000 */
[----:B------:R-:W-:Y:S01]  /*1eb0*/  UISETP.NE.AND UP0, UPT, UR7, 0x1, UPT ;  /* 0x000000010700788c */ /* 0x000fe2000bf05270 */
[----:B------:R-:W-:Y:S01]  /*1ec0*/  CS2R R22, SRZ ;  /* 0x0000000000167805 */ /* 0x000fe2000001ff00 */
[----:B------:R-:W-:Y:S01]  /*1ed0*/  ULEA UR10, UR5, UR18, 0x7 ;  /* 0x00000012050a7291 */ /* 0x000fe2000f8e383f */
[----:B------:R-:W-:Y:S01]  /*1ee0*/  CS2R R56, SRZ ;  /* 0x0000000000387805 */ /* 0x000fe2000001ff00 */
[----:B------:R-:W-:Y:S01]  /*1ef0*/  USEL UR7, URZ, 0x1, UP0 ;  /* 0x000000013f077887 */ /* 0x000fe20008000000 */
[----:B------:R-:W-:Y:S01]  /*1f00*/  CS2R R58, SRZ ;  /* 0x00000000003a7805 */ /* 0x000fe2000001ff00 */
[----:B------:R-:W-:Y:S01]  /*1f10*/  UMOV UR9, 0xc0000010 ;  /* 0xc000001000097882 */ /* 0x000fe20000000000 */
[----:B------:R-:W-:Y:S01]  /*1f20*/  UMOV UR11, 0xc0000010 ;  /* 0xc0000010000b7882 */ /* 0x000fe20000000000 */
[----:B------:R-:W-:Y:S01]  /*1f30*/  UMOV UR6, 0x1 ;  /* 0x0000000100067882 */ /* 0x000fe20000000000 */
[----:B------:R-:W-:-:S02]  /*1f40*/  CS2R R60, SRZ ;  /* 0x00000000003c7805 */ /* 0x000fc4000001ff00 */
[----:B------:R-:W-:Y:S01]  /*1f50*/  ISETP.NE.AND P0, PT, RZ, UR7, PT ;  /* 0x00000007ff007c0c */ /* 0x000fe2000bf05270 */
[----:B------:R-:W-:Y:S01]  /*1f60*/  QGMMA.64x64x32.F32.E5M2.E5M2 R24, gdesc[UR8], RZ, !UPT, gsb0 ;  /* 0x00e00000081879f3 */ /* 0x000fe2000c0038ff */
        /* <DEDUP_REMOVED lines=11> */
[----:B------:R-:W-:Y:S01]  /*2020*/  CS2R R84, SRZ ;  /* 0x0000000000547805 */ /* 0x000fe2000001ff00 */
[----:B------:R-:W-:Y:S06]  /*2030*/  @!P0 BRA `(.L_x_22) ;  /* 0x0000000000888947 */ /* 0x000fec0003800000 */
[----:B------:R-:W-:Y:S02]  /*2040*/  WARPGROUP.DEPBAR.LE gsb0, 0x0 ;  /* 0x00008000000079c5 */ /* 0x000fe40000010000 */
[----:B------:R-:W-:-:S01]  /*2050*/  FADD R85, RZ, R24 ;  /* 0x00000018ff557221 */ /* 0x000fc20000000000 */
[----:B------:R-:W-:Y:S01]  /*2060*/  FADD R84, RZ, R25 ;  /* 0x00000019ff547221 */ /* 0x000fe20000000000 */
        /* <DEDUP_REMOVED lines=30> */
[----:B------:R-:W-:-:S06]  /*2250*/  UMOV UR6, URZ ;  /* 0x0000003f00067c82 */ /* 0x000fcc0008000000 */
.L_x_22:
[----:B------:R-:W-:-:S04]  /*2260*/  UIADD3 UR19, UR5, 0x1, URZ ;  /* 0x0000000105137890 */ /* 0x000fc8000fffe03f */
[----:B------:R-:W-:-:S04]  /*2270*/  UISETP.NE.AND UP0, UPT, UR19, 0x38, UPT ;  /* 0x000000381300788c */ /* 0x000fc8000bf05270 */
[----:B------:R-:W-:Y:S02]  /*2280*/  USEL UR8, URZ, 0x1, UP0 ;  /* 0x000000013f087887 */ /* 0x000fe40008000000 */
[----:B------:R-:W-:Y:S02]  /*2290*/  USEL UR19, UR19, URZ, UP0 ;  /* 0x0000003f13137287 */ /* 0x000fe40008000000 */
[----:B------:R-:W-:-:S06]  /*22a0*/  ULOP3.LUT UR8, UR4, UR8, URZ, 0x3c, !UPT ;  /* 0x0000000804087292 */ /* 0x000fcc000f8e3c3f */
[----:B------:R-:W-:Y:S01]  /*22b0*/  IMAD.U32 R17, RZ, RZ, UR8 ;  /* 0x00000008ff117e24 */ /* 0x000fe2000f8e00ff */
[----:B------:R-:W-:-:S06]  /*22c0*/  UMOV UR8, 0x1 ;  /* 0x0000000100087882 */ /* 0x000fcc0000000000 */
.L_x_17:
[----:B------:R-:W-:-:S06]  /*22d0*/  UISETP.GE.AND UP0, UPT, UR14, 0x1, UPT ;  /* 0x000000010e00788c */ /* 0x000fcc000bf06270 */
[----:B------:R-:W-:-:S13]  /*22e0*/  PLOP3.LUT P0, PT, PT, PT, UP0, 0x80, 0x0 ;  /* 0x000000000000781c */ /* 0x000fda0003f0f008 */
[----:B------:R-:W-:Y:S05]  /*22f0*/  @!P0 BRA `(.L_x_23) ;  /* 0x0000000400508947 */ /* 0x000fea0003800000 */
[----:B01----:R-:W-:Y:S01]  /*2300*/  IMAD.U32 R14, RZ, RZ, UR14 ;  /* 0x0000000eff0e7e24 */ /* 0x003fe2000f8e00ff */
[----:B------:R-:W-:Y:S01]  /*2310*/  UMOV UR22, UR5 ;  /* 0x0000000500167c82 */ /* 0x000fe20008000000 */
[----:B------:R-:W-:-:S05]  /*2320*/  ULDC UR26, c[0x0][0x50c] ;  /* 0x00014300001a7ab9 */ /* 0x000fca0000000800 */
.L_x_31:
[----:B------:R-:W-:-:S13]  /*2330*/  ISETP.NE.AND P1, PT, R86, 0x3, PT ;  /* 0x000000035600780c */ /* 0x000fda0003f25270 */
[----:B01----:R-:W-:Y:S05]  /*2340*/  @!P1 BRA `(.L_x_24) ;  /* 0x0000000000049947 */ /* 0x003fea0003800000 */
[----:B------:R-:W-:Y:S01]  /*2350*/  BPT.TRAP 0x1 ;  /* 0x000000040000795c */ /* 0x000fe20000300000 */
.L_x_24:
[----:B------:R-:W-:Y:S01]  /*2360*/  ULEA UR9, UR19, UR12, 0x3 ;  /* 0x0000000c13097291 */ /* 0x000fe2000f8e183f */
[----:B------:R-:W-:-:S08]  /*2370*/  SHF.L.U32 R15, R17, 0x1f, RZ ;  /* 0x0000001f110f7819 */ /* 0x000fd000000006ff */
[----:B------:R0:W1:Y:S01]  /*2380*/  SYNCS.PHASECHK.TRANS64.TRYWAIT P0, [UR9], R15 ;  /* 0x0000000fff0075a7 */ /* 0x0000620008000149 */
[----:B------:R-:W-:Y:S05]  /*2390*/  @!P1 BRA `(.L_x_25) ;  /* 0x0000000000049947 */ /* 0x000fea0003800000 */
[----:B------:R-:W-:Y:S01]  /*23a0*/  BPT.TRAP 0x1 ;  /* 0x000000040000795c */ /* 0x000fe20000300000 */
.L_x_25:
[----:B-1----:R-:W-:Y:S05]  /*23b0*/  @P0 BRA `(.L_x_26) ;  /* 0x0000000000080947 */ /* 0x002fea0003800000 */
[----:B------:R-:W1:Y:S02]  /*23c0*/  SYNCS.PHASECHK.TRANS64.TRYWAIT P0, [UR9], R15 ;  /* 0x0000000fff0075a7 */ /* 0x000e640008000149 */
[----:B-1----:R-:W-:Y:S05]  /*23d0*/  @!P0 BRA `(.L_x_27) ;  /* 0x0000006400188947 */ /* 0x002fea0003800000 */
.L_x_26:
[----:B------:R-:W-:Y:S01]  /*23e0*/  UISETP.NE.AND UP0, UPT, UR7, URZ, UPT ;  /* 0x0000003f0700728c */ /* 0x000fe2000bf05270 */
[----:B------:R-:W-:Y:S01]  /*23f0*/  WARPGROUP.ARRIVE ;  /* 0x00000000000079c5 */ /* 0x000fe20000000000 */
[----:B------:R-:W-:Y:S02]  /*2400*/  ULEA UR10, UR19, UR18, 0x7 ;  /* 0x00000012130a7291 */ /* 0x000fe4000f8e383f */
[----:B------:R-:W-:Y:S01]  /*2410*/  USEL UR8, UR8, URZ, !UP0 ;  /* 0x0000003f08087287 */ /* 0x000fe2000c000000 */
[----:B------:R-:W-:Y:S01]  /*2420*/  UMOV UR9, 0xc0000010 ;  /* 0xc000001000097882 */ /* 0x000fe20000000000 */
[----:B------:R-:W-:Y:S02]  /*2430*/  UMOV UR11, 0xc0000010 ;  /* 0xc0000010000b7882 */ /* 0x000fe40000000000 */
[----:B------:R-:W-:Y:S02]  /*2440*/  UISETP.NE.U32.AND UP0, UPT, UR8, URZ, UPT ;  /* 0x0000003f0800728c */ /* 0x000fe4000bf05070 */
[----:B------:R-:W-:-:S02]  /*2450*/  ULEA UR8, UR19, UR17, 0x7 ;  /* 0x0000001113087291 */ /* 0x000fc4000f8e383f */
[----:B------:R-:W-:-:S07]  /*2460*/  UIADD3 UR6, UR6, 0x1, URZ ;  /* 0x0000000106067890 */ /* 0x000fce000fffe03f */
[----:B------:R-:W-:Y:S01]  /*2470*/  QGMMA.64x64x32.F32.E5M2.E5M2 R24, gdesc[UR8], R24, UP0, gsb0 ;  /* 0x00e00000081879f3 */ /* 0x000fe2000b803818 */
[----:B------:R-:W-:-:S04]  /*2480*/  UISETP.NE.AND UP0, UPT, UR6, UR26, UPT ;  /* 0x0000001a0600728c */ /* 0x000fc8000bf05270 */
[----:B------:R-:W-:-:S06]  /*2490*/  USEL UR7, URZ, 0x1, UP0 ;  /* 0x000000013f077887 */ /* 0x000fcc0008000000 */
[----:B------:R-:W-:Y:S01]  /*24a0*/  ISETP.NE.AND P0, PT, RZ, UR7, PT ;  /* 0x00000007ff007c0c */ /* 0x000fe2000bf05270 */
[----:B------:R-:W-:-:S12]  /*24b0*/  WARPGROUP.DEPBAR.LE gsb0, 0x1 ;  /* 0x00008000000079c5 */ /* 0x000fd80000010100 */
[----:B------:R-:W-:Y:S05]  /*24c0*/  @!P0 BRA `(.L_x_28) ;  /* 0x0000000000888947 */ /* 0x000fea0003800000 */
[----:B------:R-:W-:Y:S02]  /*24d0*/  WARPGROUP.DEPBAR.LE gsb0, 0x0 ;  /* 0x00008000000079c5 */ /* 0x000fe40000010000 */
[----:B------:R-:W-:-:S01]  /*24e0*/  FADD R85, R24, R85 ;  /* 0x0000005518557221 */ /* 0x000fc20000000000 */
[----:B------:R-:W-:Y:S01]  /*24f0*/  FADD R84, R25, R84 ;  /* 0x0000005419547221 */ /* 0x000fe20000000000 */
        /* <DEDUP_REMOVED lines=30> */
[----:B------:R-:W-:-:S06]  /*26e0*/  UMOV UR6, URZ ;  /* 0x0000003f00067c82 */ /* 0x000fcc0008000000 */
.L_x_28:
[----:B------:R-:W-:Y:S05]  /*26f0*/  @!P1 BRA `(.L_x_29) ;  /* 0x0000000000049947 */ /* 0x000fea0003800000 */
[----:B------:R-:W-:Y:S01]  /*2700*/  BPT.TRAP 0x1 ;  /* 0x000000040000795c */ /* 0x000fe20000300000 */
.L_x_29:
[----:B------:R-:W-:Y:S01]  /*2710*/  ULEA UR8, UR22, UR12, 0x3 ;  /* 0x0000000c16087291 */ /* 0x000fe2000f8e183f */
[----:B------:R-:W-:-:S03]  /*2720*/  ISETP.GT.U32.AND P0, PT, R7, 0x1, PT ;  /* 0x000000010700780c */ /* 0x000fc60003f04070 */
[----:B------:R-:W-:-:S04]  /*2730*/  UIADD3 UR8, UR8, 0x1c0, URZ ;  /* 0x000001c008087890 */ /* 0x000fc8000fffe03f */
[----:B------:R-:W-:-:S09]  /*2740*/  UPRMT UR8, URZ, 0x654, UR8 ;  /* 0x000006543f087896 */ /* 0x000fd20008000008 */
[----:B------:R-:W-:Y:S01]  /*2750*/  SYNCS.ARRIVE.TRANS64.RED.A1T0 RZ, [UR8], RZ ;  /* 0x000000ffffff79a7 */ /* 0x000fe20008100408 */
[----:B------:R-:W-:Y:S05]  /*2760*/  @P0 BRA `(.L_x_30) ;  /* 0x0000000000040947 */ /* 0x000fea0003800000 */
[----:B------:R-:W-:Y:S01]  /*2770*/  BPT.TRAP 0x1 ;  /* 0x000000040000795c */ /* 0x000fe20000300000 */
.L_x_30:
[----:B------:R-:W-:Y:S01]  /*2780*/  UIADD3 UR19, UR19, 0x1, URZ ;  /* 0x0000000113137890 */ /* 0x000fe2000fffe03f */
[C---:B------:R-:W-:Y:S01]  /*2790*/  ISETP.GT.AND P0, PT, R14.reuse, 0x1, PT ;  /* 0x000000010e00780c */ /* 0x040fe20003f04270 */
[----:B------:R-:W-:Y:S01]  /*27a0*/  UIADD3 UR22, UR22, 0x1, URZ ;  /* 0x0000000116167890 */ /* 0x000fe2000fffe03f */
[----:B------:R-:W-:Y:S01]  /*27b0*/  VIADD R14, R14, 0xffffffff ;  /* 0xffffffff0e0e7836 */ /* 0x000fe20000000000 */
[----:B------:R-:W-:Y:S02]  /*27c0*/  UISETP.NE.AND UP0, UPT, UR19, 0x38, UPT ;  /* 0x000000381300788c */ /* 0x000fe4000bf05270 */
[----:B------:R-:W-:Y:S02]  /*27d0*/  UISETP.NE.AND UP1, UPT, UR22, 0x38, UPT ;  /* 0x000000381600788c */ /* 0x000fe4000bf25270 */
[----:B------:R-:W-:Y:S02]  /*27e0*/  USEL UR8, URZ, 0x1, UP0 ;  /* 0x000000013f087887 */ /* 0x000fe40008000000 */
[----:B------:R-:W-:-:S02]  /*27f0*/  USEL UR19, UR19, URZ, UP0 ;  /* 0x0000003f13137287 */ /* 0x000fc40008000000 */
[----:B------:R-:W-:Y:S02]  /*2800*/  USEL UR22, UR22, URZ, UP1 ;  /* 0x0000003f16167287 */ /* 0x000fe40008800000 */
[----:B------:R-:W-:Y:S01]  /*2810*/  LOP3.LUT R17, R17, UR8, RZ, 0x3c, !PT ;  /* 0x0000000811117c12 */ /* 0x000fe2000f8e3cff */
[----:B------:R-:W-:Y:S01]  /*2820*/  UMOV UR8, 0x1 ;  /* 0x0000000100087882 */ /* 0x000fe20000000000 */
[----:B------:R-:W-:Y:S08]  /*2830*/  @P0 BRA `(.L_x_31) ;  /* 0xfffffff800bc0947 */ /* 0x000ff0000383ffff */
.L_x_23:
[----:B------:R-:W-:Y:S01]  /*2840*/  UISETP.NE.AND UP0, UPT, UR6, URZ, UPT ;  /* 0x0000003f0600728c */ /* 0x000fe2000bf05270 */
[----:B01----:R-:W0:Y:S01]  /*2850*/  LDC R14, c[0x0][0x28c] ;  /* 0x0000a300ff0e7b82 */ /* 0x003e220000000800 */
[----:B------:R-:W-:Y:S02]  /*2860*/  IMAD.U32 R15, RZ, RZ, UR25 ;  /* 0x00000019ff0f7e24 */ /* 0x000fe4000f8e00ff */
[----:B------:R-:W-:-:S06]  /*2870*/  USEL UR6, URZ, 0x1, !UP0 ;  /* 0x000000013f067887 */ /* 0x000fcc000c000000 */
[----:B------:R-:W-:-:S13]  /*2880*/  ISETP.NE.AND P0, PT, RZ, UR6, PT ;  /* 0x00000006ff007c0c */ /* 0x000fda000bf05270 */
[----:B------:R-:W-:Y:S05]  /*2890*/  @!P0 BRA `(.L_x_32) ;  /* 0x0000000000848947 */ /* 0x000fea0003800000 */
[----:B------:R-:W-:Y:S02]  /*28a0*/  WARPGROUP.DEPBAR.LE gsb0, 0x0 ;  /* 0x00008000000079c5 */ /* 0x000fe40000010000 */
[----:B------:R-:W-:Y:S01]  /*28b0*/  FADD R85, R24, R85 ;  /* 0x0000005518557221 */ /* 0x000fe20000000000 */
        /* <DEDUP_REMOVED lines=30> */
[----:B------:R-:W-:-:S07]  /*2aa0*/  FADD R22, R22, R55 ;  /* 0x0000003716167221 */ /* 0x000fce0000000000 */
.L_x_32:
[----:B0-----:R-:W-:Y:S01]  /*2ab0*/  ISETP.GE.AND P0, PT, R14, 0x1, PT ;  /* 0x000000010e00780c */ /* 0x001fe20003f06270 */
[----:B------:R0:W-:Y:S01]  /*2ac0*/  SYNCS.ARRIVE.TRANS64.A1T0 RZ, [R15+UR24], RZ ;  /* 0x000000ff0fff79a7 */ /* 0x0001e20008100018 */
[----:B------:R-:W-:-:S11]  /*2ad0*/  WARPGROUP.DEPBAR.LE gsb0, 0x0 ;  /* 0x00008000000079c5 */ /* 0x000fd60000010000 */
[----:B------:R-:W-:Y:S05]  /*2ae0*/  @!P0 BRA `(.L_x_33) ;  /* 0x0000000000388947 */ /* 0x000fea0003800000 */
[----:B------:R-:W-:-:S13]  /*2af0*/  ISETP.NE.AND P0, PT, R86, 0x3, PT ;  /* 0x000000035600780c */ /* 0x000fda0003f05270 */
[----:B------:R-:W-:Y:S05]  /*2b00*/  @!P0 BRA `(.L_x_34) ;  /* 0x0000000000048947 */ /* 0x000fea0003800000 */
[----:B------:R-:W-:Y:S01]  /*2b10*/  BPT.TRAP 0x1 ;  /* 0x000000040000795c */ /* 0x000fe20000300000 */
.L_x_34:
[----:B------:R-:W-:Y:S01]  /*2b20*/  UIADD3 UR8, UR14, UR5, URZ ;  /* 0x000000050e087290 */ /* 0x000fe2000fffe03f */
[----:B------:R-:W-:-:S03]  /*2b30*/  ISETP.GT.U32.AND P0, PT, R7, 0x1, PT ;  /* 0x000000010700780c */ /* 0x000fc60003f04070 */
[----:B------:R-:W-:-:S04]  /*2b40*/  USHF.R.U32.HI UR6, URZ, 0x3, UR8 ;  /* 0x000000033f067899 */ /* 0x000fc80008011608 */
[----:B------:R-:W-:-:S04]  /*2b50*/  UIMAD.WIDE.U32 UR6, UR6, 0x24924925, URZ ;  /* 0x24924925060678a5 */ /* 0x000fc8000f8e003f */
[----:B------:R-:W-:-:S04]  /*2b60*/  UIMAD UR6, UR7, -0x38, UR8 ;  /* 0xffffffc8070678a4 */ /* 0x000fc8000f8e0208 */
[----:B------:R-:W-:-:S04]  /*2b70*/  ULEA UR6, UR6, UR12, 0x3 ;  /* 0x0000000c06067291 */ /* 0x000fc8000f8e183f */
[----:B------:R-:W-:-:S04]  /*2b80*/  UIADD3 UR6, UR6, 0x1c0, URZ ;  /* 0x000001c006067890 */ /* 0x000fc8000fffe03f */
[----:B------:R-:W-:-:S09]  /*2b90*/  UPRMT UR6, URZ, 0x654, UR6 ;  /* 0x000006543f067896 */ /* 0x000fd20008000006 */
[----:B------:R-:W-:Y:S01]  /*2ba0*/  SYNCS.ARRIVE.TRANS64.RED.A1T0 RZ, [UR6], RZ ;  /* 0x000000ffffff79a7 */ /* 0x000fe20008100406 */
[----:B------:R-:W-:Y:S05]  /*2bb0*/  @P0 BRA `(.L_x_33) ;  /* 0x0000000000040947 */ /* 0x000fea0003800000 */
[----:B------:R-:W-:Y:S01]  /*2bc0*/  BPT.TRAP 0x1 ;  /* 0x000000040000795c */ /* 0x000fe20000300000 */
.L_x_33:
[----:B------:R-:W-:Y:S01]  /*2bd0*/  SHF.L.U32 R14, R87, 0x1f, RZ ;  /* 0x0000001f570e7819 */ /* 0x000fe200000006ff */
[----:B------:R-:W-:Y:S01]  /*2be0*/  UIADD3 UR5, UR23, UR5, URZ ;  /* 0x0000000517057290 */ /* 0x000fe2000fffe03f */
[----:B------:R-:W1:Y:S01]  /*2bf0*/  LDC R29, c[0x0][0x288] ;  /* 0x0000a200ff1d7b82 */ /* 0x000e620000000800 */
[----:B------:R-:W-:Y:S01]  /*2c00*/  UISETP.GE.U32.AND UP1, UPT, UR23, 0x38, UPT ;  /* 0x000000381700788c */ /* 0x000fe2000bf26070 */
[----:B------:R-:W-:Y:S01]  /*2c10*/  IMAD.SHL.U32 R20, R18, 0x2, RZ ;  /* 0x0000000212147824 */ /* 0x000fe200078e00ff */
[----:B------:R-:W-:Y:S02]  /*2c20*/  UISETP.GT.U32.AND UP0, UPT, UR5, 0x37, UPT ;  /* 0x000000370500788c */ /* 0x000fe4000bf04070 */
[----:B------:R-:W-:Y:S02]  /*2c30*/  USHF.R.U32.HI UR6, URZ, 0x3, UR5 ;  /* 0x000000033f067899 */ /* 0x000fe40008011605 */
[----:B------:R-:W-:Y:S01]  /*2c40*/  UISETP.LT.U32.AND UP0, UPT, UR23, 0x38, UP0 ;  /* 0x000000381700788c */ /* 0x000fe20008701070 */
[----:B------:R-:W2:Y:S01]  /*2c50*/  SYNCS.PHASECHK.TRANS64.TRYWAIT P0, [UR15+0x8], R14 ;  /* 0x0000080eff0075a7 */ /* 0x000ea2000800014f */
[----:B------:R-:W-:Y:S01]  /*2c60*/  UIMAD.WIDE.U32 UR6, UR6, 0x24924925, URZ ;  /* 0x24924925060678a5 */ /* 0x000fe2000f8e003f */
[----:B------:R-:W-:Y:S01]  /*2c70*/  SHF.R.S32.HI R21, RZ, 0x1f, R20 ;  /* 0x0000001fff157819 */ /* 0x000fe20000011414 */
[----:B------:R-:W-:-:S02]  /*2c80*/  USEL UR8, URZ, 0x1, !UP0 ;  /* 0x000000013f087887 */ /* 0x000fc4000c000000 */
[----:B------:R-:W-:Y:S02]  /*2c90*/  UIMAD UR5, UR7, -0x38, UR5 ;  /* 0xffffffc8070578a4 */ /* 0x000fe4000f8e0205 */
[----:B------:R-:W-:-:S04]  /*2ca0*/  ULOP3.LUT UR4, UR4, UR8, URZ, 0x3c, !UPT ;  /* 0x0000000804047292 */ /* 0x000fc8000f8e3c3f */
[----:B------:R-:W-:Y:S01]  /*2cb0*/  @UP1 ULOP3.LUT UR4, UR4, 0x1, UR7, 0x78, !UPT ;  /* 0x0000000104041892 */ /* 0x000fe2000f8e7807 */
[----:B-12---:R-:W-:Y:S11]  /*2cc0*/  @!P0 BRA `(.L_x_35) ;  /* 0x0000005800f48947 */ /* 0x006ff60003800000 */
.L_x_181:
[----:B------:R-:W-:Y:S01]  /*2cd0*/  IMAD.SHL.U32 R31, R4, 0x40, RZ ;  /* 0x00000040041f7824 */ /* 0x000fe200078e00ff */
[----:B------:R-:W-:Y:S01]  /*2ce0*/  ULDC UR8, c[0x0][0x284] ;  /* 0x0000a10000087ab9 */ /* 0x000fe20000000800 */
[----:B------:R-:W-:Y:S01]  /*2cf0*/  IMAD.SHL.U32 R4, R6, 0x40, RZ ;  /* 0x0000004006047824 */ /* 0x000fe200078e00ff */
[----:B------:R-:W-:Y:S01]  /*2d00*/  SHF.R.S32.HI R30, RZ, 0x1f, R5 ;  /* 0x0000001fff1e7819 */ /* 0x000fe20000011405 */
[----:B------:R-:W-:Y:S01]  /*2d10*/  ULDC.64 UR6, c[0x0][0x5d0] ;  /* 0x0001740000067ab9 */ /* 0x000fe20000000a00 */
[----:B------:R-:W-:Y:S01]  /*2d20*/  SHF.R.S32.HI R28, RZ, 0x1f, R31 ;  /* 0x0000001fff1c7819 */ /* 0x000fe2000001141f */
[----:B0-----:R-:W-:Y:S01]  /*2d30*/  IMAD.WIDE.U32 R14, R5, UR6, R20 ;  /* 0x00000006050e7c25 */ /* 0x001fe2000f8e0014 */
[----:B------:R-:W-:-:S03]  /*2d40*/  ISETP.GE.AND P0, PT, R4, UR8, PT ;  /* 0x0000000804007c0c */ /* 0x000fc6000bf06270 */
[----:B------:R-:W-:Y:S01]  /*2d50*/  IMAD R16, R30, UR6, RZ ;  /* 0x000000061e107c24 */ /* 0x000fe2000f8e02ff */
[C---:B------:R-:W-:Y:S02]  /*2d60*/  ISETP.GE.OR P0, PT, R31.reuse, R29, P0 ;  /* 0x0000001d1f00720c */ /* 0x040fe40000706670 */
[----:B------:R-:W-:Y:S01]  /*2d70*/  IADD3 R14, P1, R31, R14, RZ ;  /* 0x0000000e1f0e7210 */ /* 0x000fe20007f3e0ff */
[----:B------:R-:W-:-:S05]  /*2d80*/  IMAD R17, R5, UR7, R16 ;  /* 0x0000000705117c24 */ /* 0x000fca000f8e0210 */
[----:B------:R-:W-:-:S05]  /*2d90*/  IADD3.X R15, R28, R15, R17, P1, !PT ;  /* 0x0000000f1c0f7210 */ /* 0x000fca0000ffe411 */
[----:B------:R-:W-:Y:S05]  /*2da0*/  @P0 BRA `(.L_x_36) ;  /* 0x0000002400a80947 */ /* 0x000fea0003800000 */
[----:B------:R-:W0:Y:S01]  /*2db0*/  LDC.64 R24, c[0x0][0x5c8] ;  /* 0x00017200ff187b82 */ /* 0x000e220000000a00 */
[----:B------:R-:W-:Y:S01]  /*2dc0*/  IMAD.WIDE R26, R6, 0x40, R10 ;  /* 0x00000040061a7825 */ /* 0x000fe200078e020a */
[----:B------:R-:W-:Y:S01]  /*2dd0*/  ULDC.64 UR6, c[0x0][0x5c0] ;  /* 0x0001700000067ab9 */ /* 0x000fe20000000a00 */
[----:B------:R-:W-:Y:S02]  /*2de0*/  BSSY B0, `(.L_x_36) ;  /* 0x0000266000007945 */ /* 0x000fe40003800000 */
[-C--:B0-----:R-:W-:Y:S02]  /*2df0*/  IMAD R6, R27, R24.reuse, RZ ;  /* 0x000000181b067224 */ /* 0x081fe400078e02ff */
[----:B------:R-:W-:-:S04]  /*2e00*/  IMAD.WIDE.U32 R14, R26, R24, R14 ;  /* 0x000000181a0e7225 */ /* 0x000fc800078e000e */
[----:B------:R-:W-:Y:S01]  /*2e10*/  IMAD R17, R26, R25, R6 ;  /* 0x000000191a117224 */ /* 0x000fe200078e0206 */
[----:B------:R-:W-:Y:S02]  /*2e20*/  LEA R16, P0, R24, R14, 0x3 ;  /* 0x0000000e18107211 */ /* 0x000fe400078018ff */
[----:B------:R-:W-:Y:S01]  /*2e30*/  IADD3 R14, P1, R14, UR6, RZ ;  /* 0x000000060e0e7c10 */ /* 0x000fe2000ff3e0ff */
[----:B------:R-:W-:Y:S01]  /*2e40*/  IMAD.IADD R17, R15, 0x1, R17 ;  /* 0x000000010f117824 */ /* 0x000fe200078e0211 */
[----:B------:R-:W-:-:S04]  /*2e50*/  IADD3 R16, P2, R16, UR6, RZ ;  /* 0x0000000610107c10 */ /* 0x000fc8000ff5e0ff */
[----:B------:R-:W-:Y:S01]  /*2e60*/  LEA.HI.X R6, R24, R17, R25, 0x3, P0 ;  /* 0x0000001118067211 */ /* 0x000fe200000f1c19 */
[----:B------:R-:W-:Y:S01]  /*2e70*/  IMAD R24, R18, -0x2, R29 ;  /* 0xfffffffe12187824 */ /* 0x000fe200078e021d */
[----:B-----5:R-:W-:Y:S02]  /*2e80*/  FSETP.NEU.AND P0, PT, R13, RZ, PT ;  /* 0x000000ff0d00720b */ /* 0x020fe40003f0d000 */
[----:B------:R-:W-:Y:S01]  /*2e90*/  IADD3.X R15, R17, UR7, RZ, P1, !PT ;  /* 0x00000007110f7c10 */ /* 0x000fe20008ffe4ff */
[----:B------:R-:W-:Y:S01]  /*2ea0*/  IMAD.IADD R24, R24, 0x1, -R31 ;  /* 0x0000000118187824 */ /* 0x000fe200078e0a1f */
[----:B------:R-:W-:Y:S01]  /*2eb0*/  IADD3.X R17, R6, UR7, RZ, P2, !PT ;  /* 0x0000000706117c10 */ /* 0x000fe200097fe4ff */
[----:B------:R-:W-:-:S08]  /*2ec0*/  IMAD.IADD R6, R19, 0x1, -R4 ;  /* 0x0000000113067824 */ /* 0x000fd000078e0a04 */
[----:B------:R-:W-:Y:S05]  /*2ed0*/  @!P0 BRA `(.L_x_37) ;  /* 0x0000001c00188947 */ /* 0x000fea0003800000 */
[----:B------:R-:W-:Y:S01]  /*2ee0*/  ULDC.64 UR6, c[0x0][0x5b8] ;  /* 0x00016e0000067ab9 */ /* 0x000fe20000000a00 */
[----:B------:R-:W-:Y:S01]  /*2ef0*/  ULDC.64 UR8, c[0x0][0x5a8] ;  /* 0x00016a0000087ab9 */ /* 0x000fe20000000a00 */
[----:B------:R-:W-:Y:S01]  /*2f00*/  IMAD.WIDE.U32 R20, R5, UR6, R20 ;  /* 0x0000000605147c25 */ /* 0x000fe2000f8e0014 */
[----:B------:R-:W-:Y:S03]  /*2f10*/  BSSY B1, `(.L_x_38) ;  /* 0x0000010000017945 */ /* 0x000fe60003800000 */
[----:B------:R-:W-:Y:S01]  /*2f20*/  IMAD R4, R30, UR6, RZ ;  /* 0x000000061e047c24 */ /* 0x000fe2000f8e02ff */
[----:B------:R-:W-:-:S03]  /*2f30*/  IADD3 R20, P0, R31, R20, RZ ;  /* 0x000000141f147210 */ /* 0x000fc60007f1e0ff */
[----:B------:R-:W-:Y:S01]  /*2f40*/  IMAD R5, R5, UR7, R4 ;  /* 0x0000000705057c24 */ /* 0x000fe2000f8e0204 */
[----:B------:R-:W-:Y:S02]  /*2f50*/  ULDC.64 UR6, c[0x0][0x5b0] ;  /* 0x00016c0000067ab9 */ /* 0x000fe40000000a00 */
[----:B------:R-:W-:Y:S02]  /*2f60*/  IMAD R25, R27, UR6, RZ ;  /* 0x000000061b197c24 */ /* 0x000fe4000f8e02ff */
[----:B------:R-:W-:Y:S02]  /*2f70*/  IADD3.X R21, R28, R21, R5, P0, !PT ;  /* 0x000000151c157210 */ /* 0x000fe400007fe405 */
[----:B------:R-:W-:Y:S01]  /*2f80*/  ISETP.GE.AND P0, PT, R24, 0x1, PT ;  /* 0x000000011800780c */ /* 0x000fe20003f06270 */
[C---:B------:R-:W-:Y:S02]  /*2f90*/  IMAD R25, R26.reuse, UR7, R25 ;  /* 0x000000071a197c24 */ /* 0x040fe4000f8e0219 */
[----:B------:R-:W-:Y:S01]  /*2fa0*/  IMAD.WIDE.U32 R4, R26, UR6, R20 ;  /* 0x000000061a047c25 */ /* 0x000fe2000f8e0014 */
[----:B------:R-:W-:-:S02]  /*2fb0*/  ISETP.LT.OR P3, PT, R6, 0x1, !P0 ;  /* 0x000000010600780c */ /* 0x000fc40004761670 */
[----:B------:R-:W-:-:S04]  /*2fc0*/  IADD3 R4, P1, R4, UR8, RZ ;  /* 0x0000000804047c10 */ /* 0x000fc8000ff3e0ff */
[--C-:B------:R-:W-:Y:S02]  /*2fd0*/  IADD3.X R5, R5, UR9, R25.reuse, P1, !PT ;  /* 0x0000000905057c10 */ /* 0x100fe40008ffe419 */
[----:B------:R-:W-:-:S05]  /*2fe0*/  PRMT R25, RZ, 0x7610, R25 ;  /* 0x00007610ff197816 */ /* 0x000fca0000000019 */
[----:B------:R-:W-:Y:S05]  /*2ff0*/  @P3 BRA `(.L_x_39) ;  /* 0x0000000000043947 */ /* 0x000fea0003800000 */
[----:B------:R0:W5:Y:S02]  /*3000*/  LDG.E.U8 R25, desc[UR20][R4.64] ;  /* 0x0000001404197981 */ /* 0x000164000c1e1100 */
.L_x_39:
[----:B------:R-:W-:Y:S05]  /*3010*/  BSYNC B1 ;  /* 0x0000000000017941 */ /* 0x000fea0003800000 */
.L_x_38:
[----:B-----5:R-:W-:Y:S01]  /*3020*/  LOP3.LUT R25, R25, 0xff, RZ, 0xc0, !PT ;  /* 0x000000ff19197812 */ /* 0x020fe200078ec0ff */
[----:B------:R-:W-:Y:S01]  /*3030*/  BSSY B1, `(.L_x_40) ;  /* 0x000000c000017945 */ /* 0x000fe20003800000 */
[----:B------:R-:W-:Y:S02]  /*3040*/  ISETP.GE.AND P1, PT, R24, 0x2, PT ;  /* 0x000000021800780c */ /* 0x000fe40003f26270 */
[----:B------:R-:W-:Y:S02]  /*3050*/  F2FP.F16.E5M2.UNPACK_B R25, R25 ;  /* 0x00000019ff19723e */ /* 0x000fe400020004ff */
[----:B------:R-:W-:-:S03]  /*3060*/  ISETP.LT.OR P2, PT, R6, 0x1, !P1 ;  /* 0x000000010600780c */ /* 0x000fc60004f41670 */
[----:B------:R-:W-:Y:S01]  /*3070*/  HADD2.F32 R28, -RZ, R25.H0_H0 ;  /* 0x20000019ff1c7230 */ /* 0x000fe20000004100 */
[----:B------:R-:W-:-:S04]  /*3080*/  PRMT R25, RZ, 0x7610, R25 ;  /* 0x00007610ff197816 */ /* 0x000fc80000000019 */
[----:B------:R-:W-:-:S04]  /*3090*/  FMUL R28, R28, R13 ;  /* 0x0000000d1c1c7220 */ /* 0x000fc80000400000 */
[----:B------:R-:W-:-:S05]  /*30a0*/  FFMA R28, R85, R12, R28 ;  /* 0x0000000c551c7223 */ /* 0x000fca000000001c */
[----:B------:R-:W-:-:S05]  /*30b0*/  F2FP.SATFINITE.E5M2.F32.PACK_AB_MERGE_C R29, RZ, R28, RZ ;  /* 0x0000001cff1d723e */ /* 0x000fca00048060ff */
[----:B------:R1:W-:Y:S01]  /*30c0*/  @!P3 STG.E.U8 desc[UR20][R14.64], R29 ;  /* 0x0000001d0e00b986 */ /* 0x0003e2000c101114 */
[----:B------:R-:W-:Y:S05]  /*30d0*/  @P2 BRA `(.L_x_41) ;  /* 0x0000000000042947 */ /* 0x000fea0003800000 */
[----:B------:R2:W5:Y:S02]  /*30e0*/  LDG.E.U8 R25, desc[UR20][R4.64+0x1] ;  /* 0x0000011404197981 */ /* 0x000564000c1e1100 */
.L_x_41:
[----:B------:R-:W-:Y:S05]  /*30f0*/  BSYNC B1 ;  /* 0x0000000000017941 */ /* 0x000fea0003800000 */
.L_x_40:
[----:B-----5:R-:W-:Y:S01]  /*3100*/  LOP3.LUT R25, R25, 0xff, RZ, 0xc0, !PT ;  /* 0x000000ff19197812 */ /* 0x020fe200078ec0ff */
[----:B------:R-:W-:Y:S01]  /*3110*/  BSSY B1, `(.L_x_42) ;  /* 0x0000012000017945 */ /* 0x000fe20003800000 */
[----:B-1----:R-:W-:Y:S02]  /*3120*/  IADD3 R29, P3, R26, 0x8, RZ ;  /* 0x000000081a1d7810 */ /* 0x002fe40007f7e0ff */
[----:B------:R-:W-:Y:S02]  /*3130*/  F2FP.F16.E5M2.UNPACK_B R25, R25 ;  /* 0x00000019ff19723e */ /* 0x000fe400020004ff */
[----:B------:R-:W-:Y:S01]  /*3140*/  ISETP.LT.OR P0, PT, R6, 0x9, !P0 ;  /* 0x000000090600780c */ /* 0x000fe20004701670 */
[----:B------:R-:W-:Y:S02]  /*3150*/  IMAD.X R27, RZ, RZ, R27, P3 ;  /* 0x000000ffff1b7224 */ /* 0x000fe400018e061b */
[----:B------:R-:W-:Y:S02]  /*3160*/  HADD2.F32 R26, -RZ, R25.H0_H0 ;  /* 0x20000019ff1a7230 */ /* 0x000fe40000004100 */
[----:B------:R-:W-:-:S04]  /*3170*/  IMAD.WIDE.U32 R20, R29, UR6, R20 ;  /* 0x000000061d147c25 */ /* 0x000fc8000f8e0014 */
[----:B------:R-:W-:Y:S01]  /*3180*/  FMUL R25, R26, R13 ;  /* 0x0000000d1a197220 */ /* 0x000fe20000400000 */
[----:B------:R-:W-:Y:S01]  /*3190*/  IMAD R26, R27, UR6, RZ ;  /* 0x000000061b1a7c24 */ /* 0x000fe2000f8e02ff */
[----:B------:R-:W-:Y:S02]  /*31a0*/  IADD3 R20, P3, R20, UR8, RZ ;  /* 0x0000000814147c10 */ /* 0x000fe4000ff7e0ff */
[----:B------:R-:W-:Y:S01]  /*31b0*/  FFMA R25, R84, R12, R25 ;  /* 0x0000000c54197223 */ /* 0x000fe20000000019 */
[----:B------:R-:W-:-:S04]  /*31c0*/  IMAD R29, R29, UR7, R26 ;  /* 0x000000071d1d7c24 */ /* 0x000fc8000f8e021a */
[----:B------:R-:W-:Y:S02]  /*31d0*/  F2FP.SATFINITE.E5M2.F32.PACK_AB_MERGE_C R27, RZ, R25, RZ ;  /* 0x00000019ff1b723e */ /* 0x000fe400048060ff */
[----:B------:R-:W-:Y:S02]  /*31e0*/  IADD3.X R21, R21, UR9, R29, P3, !PT ;  /* 0x0000000915157c10 */ /* 0x000fe40009ffe41d */
[----:B------:R-:W-:Y:S01]  /*31f0*/  PRMT R25, RZ, 0x7610, R25 ;  /* 0x00007610ff197816 */ /* 0x000fe20000000019 */
[----:B------:R1:W-:Y:S01]  /*3200*/  @!P2 STG.E.U8 desc[UR20][R14.64+0x1], R27 ;  /* 0x0000011b0e00a986 */ /* 0x0003e2000c101114 */
[----:B------:R-:W-:Y:S05]  /*3210*/  @P0 BRA `(.L_x_43) ;  /* 0x0000000000040947 */ /* 0x000fea0003800000 */
[----:B------:R3:W5:Y:S02]  /*3220*/  LDG.E.U8 R25, desc[UR20][R20.64] ;  /* 0x0000001414197981 */ /* 0x000764000c1e1100 */
.L_x_43:
[----:B------:R-:W-:Y:S05]  /*3230*/  BSYNC B1 ;  /* 0x0000000000017941 */ /* 0x000fea0003800000 */
.L_x_42:
[----:B-----5:R-:W-:Y:S01]  /*3240*/  LOP3.LUT R25, R25, 0xff, RZ, 0xc0, !PT ;  /* 0x000000ff19197812 */ /* 0x020fe200078ec0ff */
[----:B------:R-:W-:Y:S01]  /*3250*/  BSSY B1, `(.L_x_44) ;  /* 0x000000b000017945 */ /* 0x000fe20003800000 */
[----:B------:R-:W-:Y:S02]  /*3260*/  ISETP.LT.OR P1, PT, R6, 0x9, !P1 ;  /* 0x000000090600780c */ /* 0x000fe40004f21670 */
[----:B------:R-:W-:-:S05]  /*3270*/  F2FP.F16.E5M2.UNPACK_B R25, R25 ;  /* 0x00000019ff19723e */ /* 0x000fca00020004ff */
[----:B------:R-:W-:Y:S01]  /*3280*/  HADD2.F32 R26, -RZ, R25.H0_H0 ;  /* 0x20000019ff1a7230 */ /* 0x000fe20000004100 */
[----:B------:R-:W-:-:S04]  /*3290*/  PRMT R25, RZ, 0x7610, R25 ;  /* 0x00007610ff197816 */ /* 0x000fc80000000019 */
[----:B------:R-:W-:-:S04]  /*32a0*/  FMUL R26, R26, R13 ;  /* 0x0000000d1a1a7220 */ /* 0x000fc80000400000 */
[----:B------:R-:W-:-:S05]  /*32b0*/  FFMA R26, R83, R12, R26 ;  /* 0x0000000c531a7223 */ /* 0x000fca000000001a */
[----:B-1----:R-:W-:-:S05]  /*32c0*/  F2FP.SATFINITE.E5M2.F32.PACK_AB_MERGE_C R27, RZ, R26, RZ ;  /* 0x0000001aff1b723e */ /* 0x002fca00048060ff */
[----:B------:R1:W-:Y:S01]  /*32d0*/  @!P0 STG.E.U8 desc[UR20][R16.64], R27 ;  /* 0x0000001b10008986 */ /* 0x0003e2000c101114 */
[----:B------:R-:W-:Y:S05]  /*32e0*/  @P1 BRA `(.L_x_45) ;  /* 0x0000000000041947 */ /* 0x000fea0003800000 */
[----:B------:R4:W5:Y:S02]  /*32f0*/  LDG.E.U8 R25, desc[UR20][R20.64+0x1] ;  /* 0x0000011414197981 */ /* 0x000964000c1e1100 */
.L_x_45:
[----:B------:R-:W-:Y:S05]  /*3300*/  BSYNC B1 ;  /* 0x0000000000017941 */ /* 0x000fea0003800000 */
.L_x_44:
[----:B-----5:R-:W-:Y:S01]  /*3310*/  LOP3.LUT R25, R25, 0xff, RZ, 0xc0, !PT ;  /* 0x000000ff19197812 */ /* 0x020fe200078ec0ff */
[----:B------:R-:W-:Y:S01]  /*3320*/  BSSY B1, `(.L_x_46) ;  /* 0x000000c000017945 */ /* 0x000fe20003800000 */
[----:B------:R-:W-:Y:S02]  /*3330*/  ISETP.GE.AND P0, PT, R24, 0x9, PT ;  /* 0x000000091800780c */ /* 0x000fe40003f06270 */
[----:B------:R-:W-:Y:S02]  /*3340*/  F2FP.F16.E5M2.UNPACK_B R25, R25 ;  /* 0x00000019ff19723e */ /* 0x000fe400020004ff */
[----:B------:R-:W-:-:S03]  /*3350*/  ISETP.LT.OR P2, PT, R6, 0x1, !P0 ;  /* 0x000000010600780c */ /* 0x000fc60004741670 */
[----:B------:R-:W-:-:S05]  /*3360*/  HADD2.F32 R26, -RZ, R25.H0_H0 ;  /* 0x20000019ff1a7230 */ /* 0x000fca0000004100 */
[----:B------:R-:W-:-:S04]  /*3370*/  FMUL R25, R26, R13 ;  /* 0x0000000d1a197220 */ /* 0x000fc80000400000 */
[----:B------:R-:W-:-:S05]  /*3380*/  FFMA R25, R82, R12, R25 ;  /* 0x0000000c52197223 */ /* 0x000fca0000000019 */
[----:B-1----:R-:W-:Y:S02]  /*3390*/  F2FP.SATFINITE.E5M2.F32.PACK_AB_MERGE_C R27, RZ, R25, RZ ;  /* 0x00000019ff1b723e */ /* 0x002fe400048060ff */
[----:B------:R-:W-:-:S03]  /*33a0*/  PRMT R25, RZ, 0x7610, R25 ;  /* 0x00007610ff197816 */ /* 0x000fc60000000019 */
[----:B------:R1:W-:Y:S01]  /*33b0*/  @!P1 STG.E.U8 desc[UR20][R16.64+0x1], R27 ;  /* 0x0000011b10009986 */ /* 0x0003e2000c101114 */
[----:B------:R-:W-:Y:S05]  /*33c0*/  @P2 BRA `(.L_x_47) ;  /* 0x0000000000042947 */ /* 0x000fea0003800000 */
[----:B------:R0:W5:Y:S02]  /*33d0*/  LDG.E.U8 R25, desc[UR20][R4.64+0x8] ;  /* 0x0000081404197981 */ /* 0x000164000c1e1100 */
.L_x_47:
[----:B------:R-:W-:Y:S05]  /*33e0*/  BSYNC B1 ;  /* 0x0000000000017941 */ /* 0x000fea0003800000 */
.L_x_46:
        /* <DEDUP_REMOVED lines=13> */
.L_x_49:
[----:B------:R-:W-:Y:S05]  /*34c0*/  BSYNC B1 ;  /* 0x0000000000017941 */ /* 0x000fea0003800000 */
.L_x_48:
[----:B-----5:R-:W-:Y:S01]  /*34d0*/  LOP3.LUT R25, R25, 0xff, RZ, 0xc0, !PT ;  /* 0x000000ff19197812 */ /* 0x020fe200078ec0ff */
[----:B------:R-:W-:Y:S01]  /*34e0*/  BSSY B1, `(.L_x_50) ;  /* 0x000000b000017945 */ /* 0x000fe20003800000 */
[----:B------:R-:W-:Y:S02]  /*34f0*/  ISETP.LT.OR P0, PT, R6, 0x9, !P0 ;  /* 0x000000090600780c */ /* 0x000fe40004701670 */
[----:B------:R-:W-:-:S05]  /*3500*/  F2FP.F16.E5M2.UNPACK_B R25, R25 ;  /* 0x00000019ff19723e */ /* 0x000fca00020004ff */
        /* <DEDUP_REMOVED lines=8> */
.L_x_51:
[----:B------:R-:W-:Y:S05]  /*3590*/  BSYNC B1 ;  /* 0x0000000000017941 */ /* 0x000fea0003800000 */
.L_x_50:
        /* <DEDUP_REMOVED lines=12> */
.L_x_53:
[----:B------:R-:W-:Y:S05]  /*3660*/  BSYNC B1 ;  /* 0x0000000000017941 */ /* 0x000fea0003800000 */
.L_x_52:
        /* <DEDUP_REMOVED lines=13> */
.L_x_55:
[----:B------:R-:W-:Y:S05]  /*3740*/  BSYNC B1 ;  /* 0x0000000000017941 */ /* 0x000fea0003800000 */
.L_x_54:
        /* <DEDUP_REMOVED lines=13> */
.L_x_57:
[----:B------:R-:W-:Y:S05]  /*3820*/  BSYNC B1 ;  /* 0x0000000000017941 */ /* 0x000fea0003800000 */
.L_x_56:
        /* <DEDUP_REMOVED lines=12> */
.L_x_59:
[----:B------:R-:W-:Y:S05]  /*38f0*/  BSYNC B1 ;  /* 0x0000000000017941 */ /* 0x000fea0003800000 */
.L_x_58:
        /* <DEDUP_REMOVED lines=12> */
.L_x_61:
[----:B------:R-:W-:Y:S05]  /*39c0*/  BSYNC B1 ;  /* 0x0000000000017941 */ /* 0x000fea0003800000 */
.L_x_60:
        /* <DEDUP_REMOVED lines=13> */
.L_x_63:
[----:B------:R-:W-:Y:S05]  /*3aa0*/  BSYNC B1 ;  /* 0x0000000000017941 */ /* 0x000fea0003800000 */
.L_x_62:
        /* <DEDUP_REMOVED lines=13> */
.L_x_65:
[----:B------:R-:W-:Y:S05]  /*3b80*/  BSYNC B1 ;  /* 0x0000000000017941 */ /* 0x000fea0003800000 */
.L_x_64:
        /* <DEDUP_REMOVED lines=12> */
.L_x_67:
[----:B------:R-:W-:Y:S05]  /*3c50*/  BSYNC B1 ;  /* 0x0000000000017941 */ /* 0x000fea0003800000 */
.L_x_66:
        /* <DEDUP_REMOVED lines=12> */
.L_x_69:
[----:B------:R-:W-:Y:S05]  /*3d20*/  BSYNC B1 ;  /* 0x0000000000017941 */ /* 0x000fea0003800000 */
.L_x_68:
        /* <DEDUP_REMOVED lines=13> */
.L_x_71:
[----:B------:R-:W-:Y:S05]  /*3e00*/  BSYNC B1 ;  /* 0x0000000000017941 */ /* 0x000fea0003800000 */
.L_x_70:
        /* <DEDUP_REMOVED lines=13> */
.L_x_73:
[----:B------:R-:W-:Y:S05]  /*3ee0*/  BSYNC B1 ;  /* 0x0000000000017941 */ /* 0x000fea0003800000 */
.L_x_72:
        /* <DEDUP_REMOVED lines=12> */
.L_x_75:
[----:B------:R-:W-:Y:S05]  /*3fb0*/  BSYNC B1 ;  /* 0x0000000000017941 */ /* 0x000fea0003800000 */
.L_x_74:
        /* <DEDUP_REMOVED lines=12> */
.L_x_77:
[----:B------:R-:W-:Y:S05]  /*4080*/  BSYNC B1 ;  /* 0x0000000000017941 */ /* 0x000fea0003800000 */
.L_x_76:
        /* <DEDUP_REMOVED lines=13> */
.L_x_79:
[----:B------:R-:W-:Y:S05]  /*4160*/  BSYNC B1 ;  /* 0x0000000000017941 */ /* 0x000fea0003800000 */
.L_x_78:
        /* <DEDUP_REMOVED lines=13> */
.L_x_81:
[----:B------:R-:W-:Y:S05]  /*4240*/  BSYNC B1 ;  /* 0x0000000000017941 */ /* 0x000fea0003800000 */
.L_x_80:
        /* <DEDUP_REMOVED lines=12> */
.L_x_83:
[----:B------:R-:W-:Y:S05]  /*4310*/  BSYNC B1 ;  /* 0x0000000000017941 */ /* 0x000fea0003800000 */
.L_x_82:
        /* <DEDUP_REMOVED lines=12> */
.L_x_85:
[----:B------:R-:W-:Y:S05]  /*43e0*/  BSYNC B1 ;  /* 0x0000000000017941 */ /* 0x000fea0003800000 */
.L_x_84:
        /* <DEDUP_REMOVED lines=13> */
.L_x_87:
[----:B------:R-:W-:Y:S05]  /*44c0*/  BSYNC B1 ;  /* 0x0000000000017941 */ /* 0x000fea0003800000 */
.L_x_86:
        /* <DEDUP_REMOVED lines=13> */
.L_x_89:
[----:B------:R-:W-:Y:S05]  /*45a0*/  BSYNC B1 ;  /* 0x0000000000017941 */ /* 0x000fea0003800000 */
.L_x_88:
        /* <DEDUP_REMOVED lines=12> */
.L_x_91:
[----:B------:R-:W-:Y:S05]  /*4670*/  BSYNC B1 ;  /* 0x0000000000017941 */ /* 0x000fea0003800000 */
.L_x_90:
        /* <DEDUP_REMOVED lines=12> */
.L_x_93:
[----:B------:R-:W-:Y:S05]  /*4740*/  BSYNC B1 ;  /* 0x0000000000017941 */ /* 0x000fea0003800000 */
.L_x_92:
        /* <DEDUP_REMOVED lines=13> */
.L_x_95:
[----:B------:R-:W-:Y:S05]  /*4820*/  BSYNC B1 ;  /* 0x0000000000017941 */ /* 0x000fea0003800000 */
.L_x_94:
[----:B-----5:R-:W-:Y:S01]  /*4830*/  LOP3.LUT R25, R25, 0xff, RZ, 0xc0, !PT ;  /* 0x000000ff19197812 */ /* 0x020fe200078ec0ff */
[----:B------:R-:W-:Y:S01]  /*4840*/  BSSY B1, `(.L_x_96) ;  /* 0x000000c000017945 */ /* 0x000fe20003800000 */
[----:B------:R-:W-:Y:S02]  /*4850*/  ISETP.GE.AND P1, PT, R24, 0x3a, PT ;  /* 0x0000003a1800780c */ /* 0x000fe40003f26270 */
[----:B------:R-:W-:Y:S02]  /*4860*/  F2FP.F16.E5M2.UNPACK_B R25, R25 ;  /* 0x00000019ff19723e */ /* 0x000fe400020004ff */
[----:B------:R-:W-:Y:S02]  /*4870*/  ISETP.LT.OR P3, PT, R6, 0x1, !P1 ;  /* 0x000000010600780c */ /* 0x000fe40004f61670 */
[----:B------:R-:W-:Y:S01]  /*4880*/  PRMT R24, RZ, 0x7610, R24 ;  /* 0x00007610ff187816 */ /* 0x000fe20000000018 */
[----:B------:R-:W-:-:S05]  /*4890*/  HADD2.F32 R26, -RZ, R25.H0_H0 ;  /* 0x20000019ff1a7230 */ /* 0x000fca0000004100 */
[----:B------:R-:W-:-:S04]  /*48a0*/  FMUL R26, R26, R13 ;  /* 0x0000000d1a1a7220 */ /* 0x000fc80000400000 */
[----:B------:R-:W-:-:S05]  /*48b0*/  FFMA R26, R57, R12, R26 ;  /* 0x0000000c391a7223 */ /* 0x000fca000000001a */
[----:B------:R-:W-:-:S05]  /*48c0*/  F2FP.SATFINITE.E5M2.F32.PACK_AB_MERGE_C R25, RZ, R26, RZ ;  /* 0x0000001aff19723e */ /* 0x000fca00048060ff */
[----:B------:R0:W-:Y:S01]  /*48d0*/  @!P2 STG.E.U8 desc[UR20][R14.64+0x38], R25 ;  /* 0x000038190e00a986 */ /* 0x0001e2000c101114 */
[----:B------:R-:W-:Y:S05]  /*48e0*/  @P3 BRA `(.L_x_97) ;  /* 0x0000000000043947 */ /* 0x000fea0003800000 */
[----:B------:R0:W5:Y:S02]  /*48f0*/  LDG.E.U8 R24, desc[UR20][R4.64+0x39] ;  /* 0x0000391404187981 */ /* 0x000164000c1e1100 */
.L_x_97:
[----:B------:R-:W-:Y:S05]  /*4900*/  BSYNC B1 ;  /* 0x0000000000017941 */ /* 0x000fea0003800000 */
.L_x_96:
[----:B-----5:R-:W-:Y:S01]  /*4910*/  LOP3.LUT R24, R24, 0xff, RZ, 0xc0, !PT ;  /* 0x000000ff18187812 */ /* 0x020fe200078ec0ff */
[----:B------:R-:W-:Y:S01]  /*4920*/  BSSY B1, `(.L_x_98) ;  /* 0x000000b000017945 */ /* 0x000fe20003800000 */
[----:B------:R-:W-:Y:S02]  /*4930*/  ISETP.LT.OR P0, PT, R6, 0x9, !P0 ;  /* 0x000000090600780c */ /* 0x000fe40004701670 */
[----:B------:R-:W-:Y:S02]  /*4940*/  F2FP.F16.E5M2.UNPACK_B R24, R24 ;  /* 0x00000018ff18723e */ /* 0x000fe400020004ff */
[----:B0-2---:R-:W-:-:S03]  /*4950*/  PRMT R4, RZ, 0x7610, R4 ;  /* 0x00007610ff047816 */ /* 0x005fc60000000004 */
[----:B------:R-:W-:-:S05]  /*4960*/  HADD2.F32 R24, -RZ, R24.H0_H0 ;  /* 0x20000018ff187230 */ /* 0x000fca0000004100 */
[----:B------:R-:W-:-:S04]  /*4970*/  FMUL R5, R24, R13 ;  /* 0x0000000d18057220 */ /* 0x000fc80000400000 */
[----:B------:R-:W-:-:S05]  /*4980*/  FFMA R5, R56, R12, R5 ;  /* 0x0000000c38057223 */ /* 0x000fca0000000005 */
[----:B------:R-:W-:-:S05]  /*4990*/  F2FP.SATFINITE.E5M2.F32.PACK_AB_MERGE_C R5, RZ, R5, RZ ;  /* 0x00000005ff05723e */ /* 0x000fca00048060ff */
[----:B------:R0:W-:Y:S01]  /*49a0*/  @!P3 STG.E.U8 desc[UR20][R14.64+0x39], R5 ;  /* 0x000039050e00b986 */ /* 0x0001e2000c101114 */
[----:B------:R-:W-:Y:S05]  /*49b0*/  @P0 BRA `(.L_x_99) ;  /* 0x0000000000040947 */ /* 0x000fea0003800000 */
[----:B------:R2:W5:Y:S02]  /*49c0*/  LDG.E.U8 R4, desc[UR20][R20.64+0x38] ;  /* 0x0000381414047981 */ /* 0x000564000c1e1100 */
.L_x_99:
[----:B------:R-:W-:Y:S05]  /*49d0*/  BSYNC B1 ;  /* 0x0000000000017941 */ /* 0x000fea0003800000 */
.L_x_98:
[----:B-----5:R-:W-:Y:S01]  /*49e0*/  LOP3.LUT R4, R4, 0xff, RZ, 0xc0, !PT ;  /* 0x000000ff04047812 */ /* 0x020fe200078ec0ff */
[----:B------:R-:W-:Y:S01]  /*49f0*/  BSSY B1, `(.L_x_100) ;  /* 0x000000b000017945 */ /* 0x000fe20003800000 */
[----:B------:R-:W-:Y:S02]  /*4a00*/  ISETP.LT.OR P1, PT, R6, 0x9, !P1 ;  /* 0x000000090600780c */ /* 0x000fe40004f21670 */
[----:B------:R-:W-:-:S05]  /*4a10*/  F2FP.F16.E5M2.UNPACK_B R4, R4 ;  /* 0x00000004ff04723e */ /* 0x000fca00020004ff */
[----:B------:R-:W-:-:S05]  /*4a20*/  HADD2.F32 R4, -RZ, R4.H0_H0 ;  /* 0x20000004ff047230 */ /* 0x000fca0000004100 */
[----:B------:R-:W-:-:S04]  /*4a30*/  FMUL R4, R4, R13 ;  /* 0x0000000d04047220 */ /* 0x000fc80000400000 */
[----:B------:R-:W-:-:S05]  /*4a40*/  FFMA R4, R23, R12, R4 ;  /* 0x0000000c17047223 */ /* 0x000fca0000000004 */
[----:B0-----:R-:W-:Y:S02]  /*4a50*/  F2FP.SATFINITE.E5M2.F32.PACK_AB_MERGE_C R5, RZ, R4, RZ ;  /* 0x00000004ff05723e */ /* 0x001fe400048060ff */
[----:B------:R-:W-:-:S03]  /*4a60*/  PRMT R4, RZ, 0x7610, R4 ;  /* 0x00007610ff047816 */ /* 0x000fc60000000004 */
[----:B------:R0:W-:Y:S01]  /*4a70*/  @!P0 STG.E.U8 desc[UR20][R16.64+0x38], R5 ;  /* 0x0000380510008986 */ /* 0x0001e2000c101114 */
[----:B------:R-:W-:Y:S05]  /*4a80*/  @P1 BRA `(.L_x_101) ;  /* 0x0000000000041947 */ /* 0x000fea0003800000 */
[----:B------:R0:W5:Y:S02]  /*4a90*/  LDG.E.U8 R4, desc[UR20][R20.64+0x39] ;  /* 0x0000391414047981 */ /* 0x000164000c1e1100 */
.L_x_101:
[----:B------:R-:W-:Y:S05]  /*4aa0*/  BSYNC B1 ;  /* 0x0000000000017941 */ /* 0x000fea0003800000 */
.L_x_100:
[----:B------:R-:W-:Y:S05]  /*4ab0*/  @P1 BRA `(.L_x_102) ;  /* 0x0000000800601947 */ /* 0x000fea0003800000 */
[----:B-----5:R-:W-:-:S04]  /*4ac0*/  LOP3.LUT R4, R4, 0xff, RZ, 0xc0, !PT ;  /* 0x000000ff04047812 */ /* 0x020fc800078ec0ff */
[----:B------:R-:W-:-:S05]  /*4ad0*/  F2FP.F16.E5M2.UNPACK_B R4, R4 ;  /* 0x00000004ff04723e */ /* 0x000fca00020004ff */
[----:B------:R-:W-:-:S05]  /*4ae0*/  HADD2.F32 R4, -RZ, R4.H0_H0 ;  /* 0x20000004ff047230 */ /* 0x000fca0000004100 */
[----:B0-----:R-:W-:-:S04]  /*4af0*/  FMUL R5, R4, R13 ;  /* 0x0000000d04057220 */ /* 0x001fc80000400000 */
[----:B------:R-:W-:-:S05]  /*4b00*/  FFMA R5, R22, R12, R5 ;  /* 0x0000000c16057223 */ /* 0x000fca0000000005 */
[----:B------:R-:W-:-:S05]  /*4b10*/  F2FP.SATFINITE.E5M2.F32.PACK_AB_MERGE_C R5, RZ, R5, RZ ;  /* 0x00000005ff05723e */ /* 0x000fca00048060ff */
[----:B------:R0:W-:Y:S01]  /*4b20*/  STG.E.U8 desc[UR20][R16.64+0x39], R5 ;  /* 0x0000390510007986 */ /* 0x0001e2000c101114 */
[----:B------:R-:W-:Y:S05]  /*4b30*/  BRA `(.L_x_102) ;  /* 0x0000000800407947 */ /* 0x000fea0003800000 */
.L_x_37:
[C---:B------:R-:W-:Y:S01]  /*4b40*/  ISETP.GE.AND P3, PT, R24.reuse, 0x1, PT ;  /* 0x000000011800780c */ /* 0x040fe20003f66270 */
[-C--:B------:R-:W-:Y:S01]  /*4b50*/  FMUL R85, R85, R12.reuse ;  /* 0x0000000c55557220 */ /* 0x080fe20000400000 */
[----:B------:R-:W-:Y:S01]  /*4b60*/  ISETP.GE.AND P0, PT, R24, 0x2, PT ;  /* 0x000000021800780c */ /* 0x000fe20003f06270 */
[-C--:B------:R-:W-:Y:S01]  /*4b70*/  FMUL R84, R84, R12.reuse ;  /* 0x0000000c54547220 */ /* 0x080fe20000400000 */
[C---:B------:R-:W-:Y:S01]  /*4b80*/  ISETP.LT.OR P1, PT, R6.reuse, 0x1, !P3 ;  /* 0x000000010600780c */ /* 0x040fe20005f21670 */
[-C--:B------:R-:W-:Y:S01]  /*4b90*/  FMUL R83, R83, R12.reuse ;  /* 0x0000000c53537220 */ /* 0x080fe20000400000 */
[----:B------:R-:W-:Y:S01]  /*4ba0*/  ISETP.LT.OR P2, PT, R6, 0x1, !P0 ;  /* 0x000000010600780c */ /* 0x000fe20004741670 */
[-C--:B------:R-:W-:Y:S01]  /*4bb0*/  FMUL R82, R82, R12.reuse ;  /* 0x0000000c52527220 */ /* 0x080fe20000400000 */
[----:B------:R-:W-:Y:S01]  /*4bc0*/  ISETP.LT.OR P3, PT, R6, 0x9, !P3 ;  /* 0x000000090600780c */ /* 0x000fe20005f61670 */
[-C--:B------:R-:W-:Y:S01]  /*4bd0*/  FMUL R81, R81, R12.reuse ;  /* 0x0000000c51517220 */ /* 0x080fe20000400000 */
[----:B------:R-:W-:Y:S01]  /*4be0*/  F2FP.SATFINITE.E5M2.F32.PACK_AB_MERGE_C R85, RZ, R85, RZ ;  /* 0x00000055ff55723e */ /* 0x000fe200048060ff */
[----:B------:R-:W-:Y:S01]  /*4bf0*/  FMUL R80, R80, R12 ;  /* 0x0000000c50507220 */ /* 0x000fe20000400000 */
[----:B------:R-:W-:Y:S01]  /*4c00*/  F2FP.SATFINITE.E5M2.F32.PACK_AB_MERGE_C R5, RZ, R84, RZ ;  /* 0x00000054ff05723e */ /* 0x000fe200048060ff */
[-C--:B------:R-:W-:Y:S01]  /*4c10*/  FMUL R79, R79, R12.reuse ;  /* 0x0000000c4f4f7220 */ /* 0x080fe20000400000 */
[----:B------:R-:W-:Y:S01]  /*4c20*/  F2FP.SATFINITE.E5M2.F32.PACK_AB_MERGE_C R83, RZ, R83, RZ ;  /* 0x00000053ff53723e */ /* 0x000fe200048060ff */
[-C--:B------:R-:W-:Y:S01]  /*4c30*/  FMUL R78, R78, R12.reuse ;  /* 0x0000000c4e4e7220 */ /* 0x080fe20000400000 */
[----:B------:R-:W-:Y:S01]  /*4c40*/  ISETP.LT.OR P0, PT, R6, 0x9, !P0 ;  /* 0x000000090600780c */ /* 0x000fe20004701670 */
[----:B------:R-:W-:Y:S01]  /*4c50*/  @!P1 STG.E.U8 desc[UR20][R14.64], R85 ;  /* 0x000000550e009986 */ /* 0x000fe2000c101114 */
[C---:B------:R-:W-:Y:S01]  /*4c60*/  ISETP.GE.AND P1, PT, R24.reuse, 0x9, PT ;  /* 0x000000091800780c */ /* 0x040fe20003f26270 */
[-C--:B------:R-:W-:Y:S01]  /*4c70*/  FMUL R77, R77, R12.reuse ;  /* 0x0000000c4d4d7220 */ /* 0x080fe20000400000 */
[----:B------:R-:W-:Y:S01]  /*4c80*/  F2FP.SATFINITE.E5M2.F32.PACK_AB_MERGE_C R81, RZ, R81, RZ ;  /* 0x00000051ff51723e */ /* 0x000fe200048060ff */
[----:B------:R0:W-:Y:S01]  /*4c90*/  @!P2 STG.E.U8 desc[UR20][R14.64+0x1], R5 ;  /* 0x000001050e00a986 */ /* 0x0001e2000c101114 */
[----:B------:R-:W-:Y:S01]  /*4ca0*/  ISETP.GE.AND P2, PT, R24, 0xa, PT ;  /* 0x0000000a1800780c */ /* 0x000fe20003f46270 */
[----:B------:R-:W-:Y:S01]  /*4cb0*/  FMUL R76, R76, R12 ;  /* 0x0000000c4c4c7220 */ /* 0x000fe20000400000 */
[----:B------:R-:W-:Y:S01]  /*4cc0*/  F2FP.SATFINITE.E5M2.F32.PACK_AB_MERGE_C R21, RZ, R80, RZ ;  /* 0x00000050ff15723e */ /* 0x000fe200048060ff */
[----:B------:R-:W-:Y:S01]  /*4cd0*/  @!P3 STG.E.U8 desc[UR20][R16.64], R83 ;  /* 0x000000531000b986 */ /* 0x000fe2000c101114 */
[----:B------:R-:W-:Y:S01]  /*4ce0*/  ISETP.LT.OR P3, PT, R6, 0x1, !P1 ;  /* 0x000000010600780c */ /* 0x000fe20004f61670 */
[-C--:B------:R-:W-:Y:S01]  /*4cf0*/  FMUL R74, R74, R12.reuse ;  /* 0x0000000c4a4a7220 */ /* 0x080fe20000400000 */
[C---:B------:R-:W-:Y:S01]  /*4d00*/  ISETP.LT.OR P5, PT, R6.reuse, 0x1, !P2 ;  /* 0x000000010600780c */ /* 0x040fe200057a1670 */
[-C--:B------:R-:W-:Y:S01]  /*4d10*/  FMUL R75, R75, R12.reuse ;  /* 0x0000000c4b4b7220 */ /* 0x080fe20000400000 */
[----:B------:R-:W-:Y:S01]  /*4d20*/  ISETP.LT.OR P1, PT, R6, 0x9, !P1 ;  /* 0x000000090600780c */ /* 0x000fe20004f21670 */
[-C--:B------:R-:W-:Y:S01]  /*4d30*/  FMUL R73, R73, R12.reuse ;  /* 0x0000000c49497220 */ /* 0x080fe20000400000 */
[----:B------:R-:W-:Y:S01]  /*4d40*/  F2FP.SATFINITE.E5M2.F32.PACK_AB_MERGE_C R79, RZ, R79, RZ ;  /* 0x0000004fff4f723e */ /* 0x000fe200048060ff */
[----:B------:R-:W-:Y:S01]  /*4d50*/  FMUL R72, R72, R12 ;  /* 0x0000000c48487220 */ /* 0x000fe20000400000 */
[----:B0-----:R-:W-:Y:S01]  /*4d60*/  F2FP.SATFINITE.E5M2.F32.PACK_AB_MERGE_C R5, RZ, R82, RZ ;  /* 0x00000052ff05723e */ /* 0x001fe200048060ff */
[-C--:B------:R-:W-:Y:S01]  /*4d70*/  FMUL R70, R70, R12.reuse ;  /* 0x0000000c46467220 */ /* 0x080fe20000400000 */
[----:B------:R-:W-:Y:S01]  /*4d80*/  ISETP.LT.OR P2, PT, R6, 0x9, !P2 ;  /* 0x000000090600780c */ /* 0x000fe20005741670 */
[----:B------:R-:W-:Y:S01]  /*4d90*/  FMUL R71, R71, R12 ;  /* 0x0000000c47477220 */ /* 0x000fe20000400000 */
[----:B------:R-:W-:Y:S01]  /*4da0*/  F2FP.SATFINITE.E5M2.F32.PACK_AB_MERGE_C R25, RZ, R78, RZ ;  /* 0x0000004eff19723e */ /* 0x000fe200048060ff */
[----:B------:R0:W-:Y:S01]  /*4db0*/  @!P0 STG.E.U8 desc[UR20][R16.64+0x1], R5 ;  /* 0x0000010510008986 */ /* 0x0001e2000c101114 */
[C---:B------:R-:W-:Y:S01]  /*4dc0*/  ISETP.GE.AND P0, PT, R24.reuse, 0x11, PT ;  /* 0x000000111800780c */ /* 0x040fe20003f06270 */
[-C--:B------:R-:W-:Y:S01]  /*4dd0*/  FMUL R69, R69, R12.reuse ;  /* 0x0000000c45457220 */ /* 0x080fe20000400000 */
[----:B------:R-:W-:Y:S01]  /*4de0*/  F2FP.SATFINITE.E5M2.F32.PACK_AB_MERGE_C R77, RZ, R77, RZ ;  /* 0x0000004dff4d723e */ /* 0x000fe200048060ff */
[----:B------:R-:W-:Y:S01]  /*4df0*/  @!P3 STG.E.U8 desc[UR20][R14.64+0x8], R81 ;  /* 0x000008510e00b986 */ /* 0x000fe2000c101114 */
[----:B------:R-:W-:Y:S01]  /*4e00*/  ISETP.GE.AND P3, PT, R24, 0x12, PT ;  /* 0x000000121800780c */ /* 0x000fe20003f66270 */
[-C--:B------:R-:W-:Y:S01]  /*4e10*/  FMUL R68, R68, R12.reuse ;  /* 0x0000000c44447220 */ /* 0x080fe20000400000 */
[----:B------:R-:W-:Y:S01]  /*4e20*/  F2FP.SATFINITE.E5M2.F32.PACK_AB_MERGE_C R75, RZ, R75, RZ ;  /* 0x0000004bff4b723e */ /* 0x000fe200048060ff */
[----:B------:R1:W-:Y:S01]  /*4e30*/  @!P5 STG.E.U8 desc[UR20][R14.64+0x9], R21 ;  /* 0x000009150e00d986 */ /* 0x0003e2000c101114 */
[C---:B------:R-:W-:Y:S01]  /*4e40*/  ISETP.LT.OR P5, PT, R6.reuse, 0x1, !P3 ;  /* 0x000000010600780c */ /* 0x040fe20005fa1670 */
[-C--:B------:R-:W-:Y:S01]  /*4e50*/  FMUL R67, R67, R12.reuse ;  /* 0x0000000c43437220 */ /* 0x080fe20000400000 */
[C---:B------:R-:W-:Y:S01]  /*4e60*/  ISETP.LT.OR P3, PT, R6.reuse, 0x9, !P3 ;  /* 0x000000090600780c */ /* 0x040fe20005f61670 */
[----:B------:R-:W-:Y:S01]  /*4e70*/  @!P1 STG.E.U8 desc[UR20][R16.64+0x8], R79 ;  /* 0x0000084f10009986 */ /* 0x000fe2000c101114 */
[----:B------:R-:W-:Y:S01]  /*4e80*/  ISETP.LT.OR P1, PT, R6, 0x1, !P0 ;  /* 0x000000010600780c */ /* 0x000fe20004721670 */
[----:B------:R-:W-:Y:S01]  /*4e90*/  FMUL R66, R66, R12 ;  /* 0x0000000c42427220 */ /* 0x000fe20000400000 */
[----:B0-----:R-:W-:Y:S01]  /*4ea0*/  F2FP.SATFINITE.E5M2.F32.PACK_AB_MERGE_C R5, RZ, R76, RZ ;  /* 0x0000004cff05723e */ /* 0x001fe200048060ff */
[----:B------:R-:W-:Y:S01]  /*4eb0*/  @!P2 STG.E.U8 desc[UR20][R16.64+0x9], R25 ;  /* 0x000009191000a986 */ /* 0x000fe2000c101114 */
[----:B------:R-:W-:Y:S01]  /*4ec0*/  ISETP.GE.AND P2, PT, R24, 0x19, PT ;  /* 0x000000191800780c */ /* 0x000fe20003f46270 */
[-C--:B------:R-:W-:Y:S01]  /*4ed0*/  FMUL R65, R65, R12.reuse ;  /* 0x0000000c41417220 */ /* 0x080fe20000400000 */
[----:B------:R-:W-:Y:S01]  /*4ee0*/  ISETP.LT.OR P0, PT, R6, 0x9, !P0 ;  /* 0x000000090600780c */ /* 0x000fe20004701670 */
[----:B------:R-:W-:Y:S01]  /*4ef0*/  FMUL R64, R64, R12 ;  /* 0x0000000c40407220 */ /* 0x000fe20000400000 */
[----:B------:R-:W-:Y:S01]  /*4f00*/  ISETP.LT.OR P6, PT, R6, 0x1, !P2 ;  /* 0x000000010600780c */ /* 0x000fe200057c1670 */
[----:B------:R0:W-:Y:S01]  /*4f10*/  @!P5 STG.E.U8 desc[UR20][R14.64+0x11], R5 ;  /* 0x000011050e00d986 */ /* 0x0001e2000c101114 */
[----:B-1----:R-:W-:Y:S01]  /*4f20*/  F2FP.SATFINITE.E5M2.F32.PACK_AB_MERGE_C R21, RZ, R74, RZ ;  /* 0x0000004aff15723e */ /* 0x002fe200048060ff */
[-C--:B------:R-:W-:Y:S01]  /*4f30*/  FMUL R62, R62, R12.reuse ;  /* 0x0000000c3e3e7220 */ /* 0x080fe20000400000 */
[----:B------:R-:W-:Y:S01]  /*4f40*/  F2FP.SATFINITE.E5M2.F32.PACK_AB_MERGE_C R73, RZ, R73, RZ ;  /* 0x00000049ff49723e */ /* 0x000fe200048060ff */
[----:B------:R-:W-:Y:S01]  /*4f50*/  @!P1 STG.E.U8 desc[UR20][R14.64+0x10], R77 ;  /* 0x0000104d0e009986 */ /* 0x000fe2000c101114 */
[----:B------:R-:W-:Y:S01]  /*4f60*/  ISETP.GE.AND P1, PT, R24, 0x1a, PT ;  /* 0x0000001a1800780c */ /* 0x000fe20003f26270 */
[-C--:B------:R-:W-:Y:S01]  /*4f70*/  FMUL R63, R63, R12.reuse ;  /* 0x0000000c3f3f7220 */ /* 0x080fe20000400000 */
[C---:B------:R-:W-:Y:S01]  /*4f80*/  ISETP.LT.OR P2, PT, R6.reuse, 0x9, !P2 ;  /* 0x000000090600780c */ /* 0x040fe20005741670 */
[----:B------:R1:W-:Y:S01]  /*4f90*/  @!P3 STG.E.U8 desc[UR20][R16.64+0x11], R21 ;  /* 0x000011151000b986 */ /* 0x0003e2000c101114 */
[C---:B------:R-:W-:Y:S01]  /*4fa0*/  ISETP.LT.OR P5, PT, R6.reuse, 0x1, !P1 ;  /* 0x000000010600780c */ /* 0x040fe20004fa1670 */
[----:B------:R-:W-:Y:S01]  /*4fb0*/  FMUL R61, R61, R12 ;  /* 0x0000000c3d3d7220 */ /* 0x000fe20000400000 */
[----:B------:R-:W-:Y:S01]  /*4fc0*/  ISETP.LT.OR P3, PT, R6, 0x9, !P1 ;  /* 0x000000090600780c */ /* 0x000fe20004f61670 */
[----:B------:R-:W-:Y:S01]  /*4fd0*/  @!P0 STG.E.U8 desc[UR20][R16.64+0x10], R75 ;  /* 0x0000104b10008986 */ /* 0x000fe2000c101114 */
[----:B0-----:R-:W-:Y:S01]  /*4fe0*/  F2FP.SATFINITE.E5M2.F32.PACK_AB_MERGE_C R5, RZ, R72, RZ ;  /* 0x00000048ff05723e */ /* 0x001fe200048060ff */
[-C--:B------:R-:W-:Y:S01]  /*4ff0*/  FMUL R60, R60, R12.reuse ;  /* 0x0000000c3c3c7220 */ /* 0x080fe20000400000 */
[C---:B------:R-:W-:Y:S01]  /*5000*/  ISETP.GE.AND P0, PT, R24.reuse, 0x21, PT ;  /* 0x000000211800780c */ /* 0x040fe20003f06270 */
[----:B------:R-:W-:Y:S01]  /*5010*/  @!P6 STG.E.U8 desc[UR20][R14.64+0x18], R73 ;  /* 0x000018490e00e986 */ /* 0x000fe2000c101114 */
[----:B------:R-:W-:Y:S01]  /*5020*/  ISETP.GE.AND P1, PT, R24, 0x22, PT ;  /* 0x000000221800780c */ /* 0x000fe20003f26270 */
[-C--:B------:R-:W-:Y:S01]  /*5030*/  FMUL R59, R59, R12.reuse ;  /* 0x0000000c3b3b7220 */ /* 0x080fe20000400000 */
[----:B------:R-:W-:Y:S01]  /*5040*/  ISETP.LT.OR P6, PT, R6, 0x1, !P0 ;  /* 0x000000010600780c */ /* 0x000fe200047c1670 */
[----:B------:R-:W-:Y:S01]  /*5050*/  FMUL R58, R58, R12 ;  /* 0x0000000c3a3a7220 */ /* 0x000fe20000400000 */
[----:B-1----:R-:W-:Y:S01]  /*5060*/  F2FP.SATFINITE.E5M2.F32.PACK_AB_MERGE_C R21, RZ, R70, RZ ;  /* 0x00000046ff15723e */ /* 0x002fe200048060ff */
[----:B------:R0:W-:Y:S01]  /*5070*/  @!P5 STG.E.U8 desc[UR20][R14.64+0x19], R5 ;  /* 0x000019050e00d986 */ /* 0x0001e2000c101114 */
[----:B------:R-:W-:Y:S01]  /*5080*/  ISETP.LT.OR P5, PT, R6, 0x1, !P1 ;  /* 0x000000010600780c */ /* 0x000fe20004fa1670 */
[-C--:B------:R-:W-:Y:S01]  /*5090*/  FMUL R57, R57, R12.reuse ;  /* 0x0000000c39397220 */ /* 0x080fe20000400000 */
[----:B------:R-:W-:Y:S01]  /*50a0*/  F2FP.SATFINITE.E5M2.F32.PACK_AB_MERGE_C R71, RZ, R71, RZ ;  /* 0x00000047ff47723e */ /* 0x000fe200048060ff */
[----:B------:R1:W-:Y:S01]  /*50b0*/  @!P3 STG.E.U8 desc[UR20][R16.64+0x19], R21 ;  /* 0x000019151000b986 */ /* 0x0003e2000c101114 */
[----:B------:R-:W-:Y:S01]  /*50c0*/  F2FP.SATFINITE.E5M2.F32.PACK_AB_MERGE_C R69, RZ, R69, RZ ;  /* 0x00000045ff45723e */ /* 0x000fe200048060ff */
[----:B------:R-:W-:Y:S01]  /*50d0*/  FMUL R56, R56, R12 ;  /* 0x0000000c38387220 */ /* 0x000fe20000400000 */
[----:B------:R-:W-:Y:S01]  /*50e0*/  F2FP.SATFINITE.E5M2.F32.PACK_AB_MERGE_C R25, RZ, R68, RZ ;  /* 0x00000044ff19723e */ /* 0x000fe200048060ff */
[----:B------:R-:W-:Y:S01]  /*50f0*/  @!P2 STG.E.U8 desc[UR20][R16.64+0x18], R71 ;  /* 0x000018471000a986 */ /* 0x000fe2000c101114 */
[----:B------:R-:W-:Y:S01]  /*5100*/  ISETP.LT.OR P3, PT, R6, 0x9, !P1 ;  /* 0x000000090600780c */ /* 0x000fe20004f61670 */
[-C--:B------:R-:W-:Y:S01]  /*5110*/  FMUL R23, R23, R12.reuse ;  /* 0x0000000c17177220 */ /* 0x080fe20000400000 */
[----:B------:R-:W-:Y:S01]  /*5120*/  ISETP.GE.AND P2, PT, R24, 0x29, PT ;  /* 0x000000291800780c */ /* 0x000fe20003f46270 */
[----:B------:R-:W-:Y:S01]  /*5130*/  @!P6 STG.E.U8 desc[UR20][R14.64+0x20], R69 ;  /* 0x000020450e00e986 */ /* 0x000fe2000c101114 */
[----:B------:R-:W-:Y:S01]  /*5140*/  ISETP.LT.OR P0, PT, R6, 0x9, !P0 ;  /* 0x000000090600780c */ /* 0x000fe20004701670 */
[----:B------:R-:W-:Y:S01]  /*5150*/  FMUL R22, R22, R12 ;  /* 0x0000000c16167220 */ /* 0x000fe20000400000 */
[----:B------:R-:W-:Y:S01]  /*5160*/  ISETP.GE.AND P1, PT, R24, 0x2a, PT ;  /* 0x0000002a1800780c */ /* 0x000fe20003f26270 */
[----:B------:R-:W-:Y:S01]  /*5170*/  @!P5 STG.E.U8 desc[UR20][R14.64+0x21], R25 ;  /* 0x000021190e00d986 */ /* 0x000fe2000c101114 */
[----:B------:R-:W-:-:S02]  /*5180*/  ISETP.LT.OR P6, PT, R6, 0x1, !P2 ;  /* 0x000000010600780c */ /* 0x000fc400057c1670 */
[C---:B------:R-:W-:Y:S02]  /*5190*/  ISETP.LT.OR P5, PT, R6.reuse, 0x1, !P1 ;  /* 0x000000010600780c */ /* 0x040fe40004fa1670 */
[----:B------:R-:W-:Y:S02]  /*51a0*/  F2FP.SATFINITE.E5M2.F32.PACK_AB_MERGE_C R67, RZ, R67, RZ ;  /* 0x00000043ff43723e */ /* 0x000fe400048060ff */
[----:B0-----:R-:W-:Y:S02]  /*51b0*/  F2FP.SATFINITE.E5M2.F32.PACK_AB_MERGE_C R5, RZ, R66, RZ ;  /* 0x00000042ff05723e */ /* 0x001fe400048060ff */
[----:B------:R-:W-:Y:S01]  /*51c0*/  F2FP.SATFINITE.E5M2.F32.PACK_AB_MERGE_C R65, RZ, R65, RZ ;  /* 0x00000041ff41723e */ /* 0x000fe200048060ff */
[----:B------:R-:W-:Y:S01]  /*51d0*/  @!P0 STG.E.U8 desc[UR20][R16.64+0x20], R67 ;  /* 0x0000204310008986 */ /* 0x000fe2000c101114 */
[----:B-1----:R-:W-:Y:S02]  /*51e0*/  F2FP.SATFINITE.E5M2.F32.PACK_AB_MERGE_C R21, RZ, R64, RZ ;  /* 0x00000040ff15723e */ /* 0x002fe400048060ff */
[C---:B------:R-:W-:Y:S01]  /*51f0*/  ISETP.LT.OR P1, PT, R6.reuse, 0x9, !P1 ;  /* 0x000000090600780c */ /* 0x040fe20004f21670 */
[----:B------:R0:W-:Y:S01]  /*5200*/  @!P3 STG.E.U8 desc[UR20][R16.64+0x21], R5 ;  /* 0x000021051000b986 */ /* 0x0001e2000c101114 */
[----:B------:R-:W-:-:S02]  /*5210*/  ISETP.LT.OR P2, PT, R6, 0x9, !P2 ;  /* 0x000000090600780c */ /* 0x000fc40005741670 */
[C---:B------:R-:W-:Y:S01]  /*5220*/  ISETP.GE.AND P3, PT, R24.reuse, 0x31, PT ;  /* 0x000000311800780c */ /* 0x040fe20003f66270 */
[----:B------:R-:W-:Y:S01]  /*5230*/  @!P6 STG.E.U8 desc[UR20][R14.64+0x28], R65 ;  /* 0x000028410e00e986 */ /* 0x000fe2000c101114 */
[----:B------:R-:W-:Y:S02]  /*5240*/  ISETP.GE.AND P0, PT, R24, 0x32, PT ;  /* 0x000000321800780c */ /* 0x000fe40003f06270 */
[----:B------:R-:W-:Y:S01]  /*5250*/  F2FP.SATFINITE.E5M2.F32.PACK_AB_MERGE_C R63, RZ, R63, RZ ;  /* 0x0000003fff3f723e */ /* 0x000fe200048060ff */
[----:B------:R1:W-:Y:S01]  /*5260*/  @!P5 STG.E.U8 desc[UR20][R14.64+0x29], R21 ;  /* 0x000029150e00d986 */ /* 0x0003e2000c101114 */
[C---:B------:R-:W-:Y:S02]  /*5270*/  ISETP.LT.OR P5, PT, R6.reuse, 0x1, !P3 ;  /* 0x000000010600780c */ /* 0x040fe40005fa1670 */
[----:B------:R-:W-:Y:S02]  /*5280*/  ISETP.LT.OR P6, PT, R6, 0x1, !P0 ;  /* 0x000000010600780c */ /* 0x000fe400047c1670 */
[----:B0-----:R-:W-:Y:S01]  /*5290*/  F2FP.SATFINITE.E5M2.F32.PACK_AB_MERGE_C R5, RZ, R62, RZ ;  /* 0x0000003eff05723e */ /* 0x001fe200048060ff */
[----:B------:R-:W-:Y:S01]  /*52a0*/  @!P2 STG.E.U8 desc[UR20][R16.64+0x28], R63 ;  /* 0x0000283f1000a986 */ /* 0x000fe2000c101114 */
[----:B------:R-:W-:-:S02]  /*52b0*/  F2FP.SATFINITE.E5M2.F32.PACK_AB_MERGE_C R61, RZ, R61, RZ ;  /* 0x0000003dff3d723e */ /* 0x000fc400048060ff */
[----:B------:R-:W-:Y:S01]  /*52c0*/  ISETP.GE.AND P2, PT, R24, 0x3a, PT ;  /* 0x0000003a1800780c */ /* 0x000fe20003f46270 */
[----:B------:R0:W-:Y:S01]  /*52d0*/  @!P1 STG.E.U8 desc[UR20][R16.64+0x29], R5 ;  /* 0x0000290510009986 */ /* 0x0001e2000c101114 */
[----:B------:R-:W-:Y:S02]  /*52e0*/  ISETP.LT.OR P1, PT, R6, 0x9, !P3 ;  /* 0x000000090600780c */ /* 0x000fe40005f21670 */
[----:B-1----:R-:W-:Y:S01]  /*52f0*/  F2FP.SATFINITE.E5M2.F32.PACK_AB_MERGE_C R21, RZ, R60, RZ ;  /* 0x0000003cff15723e */ /* 0x002fe200048060ff */
[----:B------:R-:W-:Y:S01]  /*5300*/  @!P5 STG.E.U8 desc[UR20][R14.64+0x30], R61 ;  /* 0x0000303d0e00d986 */ /* 0x000fe2000c101114 */
[----:B------:R-:W-:Y:S02]  /*5310*/  ISETP.GE.AND P3, PT, R24, 0x39, PT ;  /* 0x000000391800780c */ /* 0x000fe40003f66270 */
[C---:B------:R-:W-:Y:S01]  /*5320*/  ISETP.LT.OR P0, PT, R6.reuse, 0x9, !P0 ;  /* 0x000000090600780c */ /* 0x040fe20004701670 */
[----:B------:R1:W-:Y:S01]  /*5330*/  @!P6 STG.E.U8 desc[UR20][R14.64+0x31], R21 ;  /* 0x000031150e00e986 */ /* 0x0003e2000c101114 */
[----:B------:R-:W-:-:S02]  /*5340*/  ISETP.LT.OR P5, PT, R6, 0x1, !P3 ;  /* 0x000000010600780c */ /* 0x000fc40005fa1670 */
[C---:B------:R-:W-:Y:S02]  /*5350*/  ISETP.LT.OR P6, PT, R6.reuse, 0x1, !P2 ;  /* 0x000000010600780c */ /* 0x040fe400057c1670 */
[C---:B------:R-:W-:Y:S02]  /*5360*/  ISETP.LT.OR P3, PT, R6.reuse, 0x9, !P3 ;  /* 0x000000090600780c */ /* 0x040fe40005f61670 */
[----:B------:R-:W-:Y:S02]  /*5370*/  ISETP.LT.OR P2, PT, R6, 0x9, !P2 ;  /* 0x000000090600780c */ /* 0x000fe40005741670 */
[----:B------:R-:W-:Y:S02]  /*5380*/  F2FP.SATFINITE.E5M2.F32.PACK_AB_MERGE_C R59, RZ, R59, RZ ;  /* 0x0000003bff3b723e */ /* 0x000fe400048060ff */
[----:B0-----:R-:W-:Y:S02]  /*5390*/  F2FP.SATFINITE.E5M2.F32.PACK_AB_MERGE_C R5, RZ, R58, RZ ;  /* 0x0000003aff05723e */ /* 0x001fe400048060ff */
[----:B------:R-:W-:Y:S01]  /*53a0*/  F2FP.SATFINITE.E5M2.F32.PACK_AB_MERGE_C R57, RZ, R57, RZ ;  /* 0x00000039ff39723e */ /* 0x000fe200048060ff */
[----:B------:R0:W-:Y:S01]  /*53b0*/  @!P1 STG.E.U8 desc[UR20][R16.64+0x30], R59 ;  /* 0x0000303b10009986 */ /* 0x0001e2000c101114 */
[----:B-1----:R-:W-:-:S02]  /*53c0*/  F2FP.SATFINITE.E5M2.F32.PACK_AB_MERGE_C R21, RZ, R56, RZ ;  /* 0x00000038ff15723e */ /* 0x002fc400048060ff */
[----:B------:R-:W-:Y:S01]  /*53d0*/  F2FP.SATFINITE.E5M2.F32.PACK_AB_MERGE_C R23, RZ, R23, RZ ;  /* 0x00000017ff17723e */ /* 0x000fe200048060ff */
[----:B------:R0:W-:Y:S01]  /*53e0*/  @!P0 STG.E.U8 desc[UR20][R16.64+0x31], R5 ;  /* 0x0000310510008986 */ /* 0x0001e2000c101114 */
[----:B------:R-:W-:-:S03]  /*53f0*/  F2FP.SATFINITE.E5M2.F32.PACK_AB_MERGE_C R25, RZ, R22, RZ ;  /* 0x00000016ff19723e */ /* 0x000fc600048060ff */
[----:B------:R0:W-:Y:S04]  /*5400*/  @!P5 STG.E.U8 desc[UR20][R14.64+0x38], R57 ;  /* 0x000038390e00d986 */ /* 0x0001e8000c101114 */
[----:B------:R0:W-:Y:S04]  /*5410*/  @!P6 STG.E.U8 desc[UR20][R14.64+0x39], R21 ;  /* 0x000039150e00e986 */ /* 0x0001e8000c101114 */
[----:B------:R0:W-:Y:S04]  /*5420*/  @!P3 STG.E.U8 desc[UR20][R16.64+0x38], R23 ;  /* 0x000038171000b986 */ /* 0x0001e8000c101114 */
[----:B------:R0:W-:Y:S02]  /*5430*/  @!P2 STG.E.U8 desc[UR20][R16.64+0x39], R25 ;  /* 0x000039191000a986 */ /* 0x0001e4000c101114 */
.L_x_102:
[----:B------:R-:W-:Y:S05]  /*5440*/  BSYNC B0 ;  /* 0x0000000000007941 */ /* 0x000fea0003800000 */
.L_x_36:
[C---:B------:R-:W-:Y:S01]  /*5450*/  LEA R2, P0, R8.reuse, R2, 0x1 ;  /* 0x0000000208027211 */ /* 0x040fe200078008ff */
[----:B------:R-:W-:Y:S01]  /*5460*/  ULDC.64 UR6, c[0x0][0x650] ;  /* 0x0001940000067ab9 */ /* 0x000fe20000000a00 */
[----:B-----5:R-:W-:Y:S01]  /*5470*/  IMAD.U32 R4, RZ, RZ, UR16 ;  /* 0x00000010ff047e24 */ /* 0x020fe2000f8e00ff */
[----:B0-----:R-:W-:Y:S01]  /*5480*/  PRMT R14, RZ, 0x7610, R14 ;  /* 0x00007610ff0e7816 */ /* 0x001fe2000000000e */
[----:B------:R-:W-:Y:S01]  /*5490*/  IMAD.MOV.U32 R6, RZ, RZ, -0x1 ;  /* 0xffffffffff067424 */ /* 0x000fe200078e00ff */
[----:B------:R-:W-:Y:S01]  /*54a0*/  LEA.HI.X R3, R8, R3, R0, 0x1, P0 ;  /* 0x0000000308037211 */ /* 0x000fe200000f0c00 */
[----:B------:R0:W-:Y:S01]  /*54b0*/  SYNCS.ARRIVE.TRANS64.A1T0 RZ, [R4+UR24], RZ ;  /* 0x000000ff04ff79a7 */ /* 0x0001e20008100018 */
[----:B------:R-:W-:Y:S01]  /*54c0*/  ISETP.GE.U32.AND P0, PT, R2, UR6, PT ;  /* 0x0000000602007c0c */ /* 0x000fe2000bf06070 */
[----:B------:R-:W-:-:S03]  /*54d0*/  IMAD.MOV.U32 R5, RZ, RZ, -0x1 ;  /* 0xffffffffff057424 */ /* 0x000fc600078e00ff */
[----:B------:R-:W-:Y:S01]  /*54e0*/  ISETP.GE.U32.AND.EX P0, PT, R3, UR7, PT, P0 ;  /* 0x0000000703007c0c */ /* 0x000fe2000bf06100 */
[----:B0-----:R-:W-:-:S12]  /*54f0*/  IMAD.MOV.U32 R4, RZ, RZ, -0x1 ;  /* 0xffffffffff047424 */ /* 0x001fd800078e00ff */
[----:B------:R-:W-:Y:S05]  /*5500*/  @P0 BRA `(.L_x_103) ;  /* 0x0000000400600947 */ /* 0x000fea0003800000 */
[----:B------:R-:W0:Y:S01]  /*5510*/  S2R R26, SR_CTAID.X ;  /* 0x00000000001a7919 */ /* 0x000e220000002500 */
[----:B--234-:R-:W2:Y:S01]  /*5520*/  LDC.64 R20, c[0x0][0x628] ;  /* 0x00018a00ff147b82 */ /* 0x01cea20000000a00 */
[----:B------:R-:W-:Y:S01]  /*5530*/  ULDC UR6, c[0x0][0x150] ;  /* 0x0000540000067ab9 */ /* 0x000fe20000000800 */
[----:B-1----:R-:W-:Y:S01]  /*5540*/  IMAD.MOV.U32 R16, RZ, RZ, R2 ;  /* 0x000000ffff107224 */ /* 0x002fe200078e0002 */
[----:B------:R-:W1:Y:S01]  /*5550*/  S2R R28, SR_CTAID.Y ;  /* 0x00000000001c7919 */ /* 0x000e620000002600 */
[----:B------:R-:W-:-:S04]  /*5560*/  IMAD.MOV.U32 R17, RZ, RZ, R3 ;  /* 0x000000ffff117224 */ /* 0x000fc800078e0003 */
[----:B------:R-:W3:Y:S08]  /*5570*/  LDC R29, c[0x0][0x144] ;  /* 0x00005100ff1d7b82 */ /* 0x000ef00000000800 */
[----:B------:R-:W4:Y:S08]  /*5580*/  LDC R6, c[0x0][0x630] ;  /* 0x00018c00ff067b82 */ /* 0x000f300000000800 */
[----:B------:R-:W1:Y:S01]  /*5590*/  LDC.64 R24, c[0x0][0x620] ;  /* 0x00018800ff187b82 */ /* 0x000e620000000a00 */
[----:B--2---:R-:W-:-:S04]  /*55a0*/  ISETP.NE.U32.AND P0, PT, R20, RZ, PT ;  /* 0x000000ff1400720c */ /* 0x004fc80003f05070 */
[----:B------:R-:W-:Y:S02]  /*55b0*/  ISETP.NE.AND.EX P0, PT, R21, RZ, PT, P0 ;  /* 0x000000ff1500720c */ /* 0x000fe40003f05300 */
[----:B0-----:R-:W-:-:S05]  /*55c0*/  I2FP.F32.U32 R4, R26 ;  /* 0x0000001a00047245 */ /* 0x001fca0000201000 */
[----:B------:R-:W-:-:S04]  /*55d0*/  FMUL R4, R4, UR6 ;  /* 0x0000000604047c20 */ /* 0x000fc80008400000 */
[----:B------:R0:W2:Y:S02]  /*55e0*/  F2I.U32.TRUNC.NTZ R27, R4 ;  /* 0x00000004001b7305 */ /* 0x0000a4000020f000 */
[----:B---34-:R-:W-:Y:S05]  /*55f0*/  @!P0 BRA `(.L_x_104) ;  /* 0x0000000000288947 */ /* 0x018fea0003800000 */
[----:B------:R-:W3:Y:S02]  /*5600*/  LDC R5, c[0x0][0x634] ;  /* 0x00018d00ff057b82 */ /* 0x000ee40000000800 */
[----:B---3--:R-:W-:-:S05]  /*5610*/  IADD3 R17, P0, R2, R5, RZ ;  /* 0x0000000502117210 */ /* 0x008fca0007f1e0ff */
[----:B------:R-:W-:-:S04]  /*5620*/  IMAD.X R23, RZ, RZ, R3, P0 ;  /* 0x000000ffff177224 */ /* 0x000fc800000e0603 */
[----:B0-----:R-:W-:-:S04]  /*5630*/  IMAD.WIDE.U32 R4, R23, R20, RZ ;  /* 0x0000001417047225 */ /* 0x001fc800078e00ff */
[----:B------:R-:W-:-:S04]  /*5640*/  IMAD.WIDE.U32 R14, P0, R17, R21, R4 ;  /* 0x00000015110e7225 */ /* 0x000fc80007800004 */
[----:B------:R-:W-:-:S04]  /*5650*/  IMAD.WIDE.U32 R4, R17, R20, RZ ;  /* 0x0000001411047225 */ /* 0x000fc800078e00ff */
[----:B------:R-:W-:Y:S01]  /*5660*/  IMAD.X R17, RZ, RZ, RZ, P0 ;  /* 0x000000ffff117224 */ /* 0x000fe200000e06ff */
[----:B------:R-:W-:Y:S01]  /*5670*/  IADD3 RZ, P0, R5, R14, RZ ;  /* 0x0000000e05ff7210 */ /* 0x000fe20007f1e0ff */
[----:B------:R-:W-:-:S04]  /*5680*/  IMAD.MOV.U32 R16, RZ, RZ, R15 ;  /* 0x000000ffff107224 */ /* 0x000fc800078e000f */
[----:B------:R-:W-:-:S08]  /*5690*/  IMAD.WIDE.U32.X R16, R23, R21, R16, P0 ;  /* 0x0000001517107225 */ /* 0x000fd000000e0410 */
.L_x_104:
[-CC-:B------:R-:W-:Y:S01]  /*56a0*/  SHF.R.U64 R22, R16, R6.reuse, R17.reuse ;  /* 0x0000000610167219 */ /* 0x180fe20000001211 */
[----:B------:R-:W3:Y:S01]  /*56b0*/  LDC.64 R32, c[0x0][0x640] ;  /* 0x00019000ff207b82 */ /* 0x000ee20000000a00 */
[----:B0-----:R-:W-:Y:S01]  /*56c0*/  SHF.R.U32.HI R4, RZ, R6, R17 ;  /* 0x00000006ff047219 */ /* 0x001fe20000011611 */
[----:B--2---:R-:W-:Y:S01]  /*56d0*/  IMAD.MOV R27, RZ, RZ, -R27 ;  /* 0x000000ffff1b7224 */ /* 0x004fe200078e0a1b */
[----:B------:R-:W-:Y:S01]  /*56e0*/  IADD3 R15, P0, RZ, -R22, RZ ;  /* 0x80000016ff0f7210 */ /* 0x000fe20007f1e0ff */
[----:B------:R-:W-:Y:S01]  /*56f0*/  ULDC UR6, c[0x0][0x154] ;  /* 0x0000550000067ab9 */ /* 0x000fe20000000800 */
[----:B------:R-:W-:Y:S02]  /*5700*/  IMAD.MOV.U32 R17, RZ, RZ, 0x1 ;  /* 0x00000001ff117424 */ /* 0x000fe400078e00ff */
[----:B------:R-:W-:Y:S01]  /*5710*/  IMAD R27, R29, R27, R26 ;  /* 0x0000001b1d1b7224 */ /* 0x000fe200078e021a */
[----:B------:R-:W0:Y:S01]  /*5720*/  LDC R14, c[0x0][0x618] ;  /* 0x00018600ff0e7b82 */ /* 0x000e220000000800 */
[----:B------:R-:W-:-:S04]  /*5730*/  IMAD.X R5, RZ, RZ, ~R4, P0 ;  /* 0x000000ffff057224 */ /* 0x000fc800000e0e04 */
[-C--:B-1----:R-:W-:Y:S02]  /*5740*/  IMAD R6, R5, R24.reuse, RZ ;  /* 0x0000001805067224 */ /* 0x082fe400078e02ff */
[C---:B------:R-:W-:Y:S01]  /*5750*/  IMAD.WIDE.U32 R4, R15.reuse, R24, R2 ;  /* 0x000000180f047225 */ /* 0x040fe200078e0002 */
[----:B------:R-:W1:Y:S03]  /*5760*/  LDC R16, c[0x0][0x608] ;  /* 0x00018200ff107b82 */ /* 0x000e660000000800 */
[----:B------:R-:W-:Y:S01]  /*5770*/  IMAD R15, R15, R25, R6 ;  /* 0x000000190f0f7224 */ /* 0x000fe200078e0206 */
[----:B------:R-:W-:-:S03]  /*5780*/  I2FP.F32.U32 R6, R28 ;  /* 0x0000001c00067245 */ /* 0x000fc60000201000 */
[----:B------:R-:W-:Y:S01]  /*5790*/  IMAD.IADD R5, R5, 0x1, R15 ;  /* 0x0000000105057824 */ /* 0x000fe200078e020f */
[----:B------:R-:W2:Y:S01]  /*57a0*/  LDC R30, c[0x0][0x658] ;  /* 0x00019600ff1e7b82 */ /* 0x000ea20000000800 */
[----:B---3--:R-:W-:Y:S01]  /*57b0*/  ISETP.NE.U32.AND P0, PT, R32, RZ, PT ;  /* 0x000000ff2000720c */ /* 0x008fe20003f05070 */
[----:B------:R-:W-:-:S03]  /*57c0*/  IMAD.MOV.U32 R15, RZ, RZ, -0x1 ;  /* 0xffffffffff0f7424 */ /* 0x000fc600078e00ff */
[----:B------:R-:W-:-:S03]  /*57d0*/  ISETP.NE.AND.EX P0, PT, R33, RZ, PT, P0 ;  /* 0x000000ff2100720c */ /* 0x000fc60003f05300 */
[----:B------:R-:W3:Y:S01]  /*57e0*/  LDC R25, c[0x0][0x148] ;  /* 0x00005200ff197b82 */ /* 0x000ee20000000800 */
[-CC-:B0-----:R-:W-:Y:S02]  /*57f0*/  SHF.R.U64 R20, R4, R14.reuse, R5.reuse ;  /* 0x0000000e04147219 */ /* 0x181fe40000001205 */
[----:B------:R-:W-:Y:S01]  /*5800*/  SHF.R.U32.HI R5, RZ, R14, R5 ;  /* 0x0000000eff057219 */ /* 0x000fe20000011605 */
[----:B------:R-:W-:-:S04]  /*5810*/  FMUL R14, R6, UR6 ;  /* 0x00000006060e7c20 */ /* 0x000fc80008400000 */
[----:B------:R-:W0:Y:S01]  /*5820*/  LDC R26, c[0x0][0x600] ;  /* 0x00018000ff1a7b82 */ /* 0x000e220000000800 */
[----:B------:R4:W0:Y:S01]  /*5830*/  F2I.U32.TRUNC.NTZ R23, R14 ;  /* 0x0000000e00177305 */ /* 0x000822000020f000 */
[-CC-:B-1----:R-:W-:Y:S02]  /*5840*/  SHF.R.U64 R6, R20, R16.reuse, R5.reuse ;  /* 0x0000001014067219 */ /* 0x182fe40000001205 */
[----:B------:R-:W-:-:S04]  /*5850*/  SHF.R.U32.HI R5, RZ, R16, R5 ;  /* 0x00000010ff057219 */ /* 0x000fc80000011605 */
[----:B------:R-:W1:Y:S01]  /*5860*/  LDC R31, c[0x0][0x648] ;  /* 0x00019200ff1f7b82 */ /* 0x000e620000000800 */
[-CC-:B--2---:R-:W-:Y:S02]  /*5870*/  SHF.R.U64 R24, R6, R30.reuse, R5.reuse ;  /* 0x0000001e06187219 */ /* 0x184fe40000001205 */
[-C--:B------:R-:W-:Y:S02]  /*5880*/  SHF.L.U32 R15, R15, R30.reuse, RZ ;  /* 0x0000001e0f0f7219 */ /* 0x080fe400000006ff */
[-C--:B------:R-:W-:Y:S01]  /*5890*/  SHF.R.U32.HI R5, RZ, R30.reuse, R5 ;  /* 0x0000001eff057219 */ /* 0x080fe20000011605 */
[----:B------:R-:W-:Y:S01]  /*58a0*/  IMAD.MOV.U32 R4, RZ, RZ, R24 ;  /* 0x000000ffff047224 */ /* 0x000fe200078e0018 */
[----:B------:R-:W-:Y:S01]  /*58b0*/  SHF.L.U32 R30, R17, R30, RZ ;  /* 0x0000001e111e7219 */ /* 0x000fe200000006ff */
[----:B------:R-:W2:Y:S01]  /*58c0*/  LDC R34, c[0x0][0x638] ;  /* 0x00018e00ff227b82 */ /* 0x000ea20000000800 */
[----:B------:R-:W-:-:S07]  /*58d0*/  LOP3.LUT R29, RZ, R15, RZ, 0x33, !PT ;  /* 0x0000000fff1d7212 */ /* 0x000fce00078e33ff */
[----:B------:R-:W0:Y:S01]  /*58e0*/  LDC R35, c[0x0][0x610] ;  /* 0x00018400ff237b82 */ /* 0x000e220000000800 */
        /* <DEDUP_REMOVED lines=11> */
.L_x_105:
[----:B-1----:R-:W-:Y:S01]  /*59a0*/  SHF.R.U64 R4, R4, R31, R5 ;  /* 0x0000001f04047219 */ /* 0x002fe20000001205 */
[----:B0-----:R-:W-:Y:S01]  /*59b0*/  VIADD R17, R26, 0xffffffff ;  /* 0xffffffff1a117836 */ /* 0x001fe20000000000 */
[----:B------:R-:W-:Y:S01]  /*59c0*/  LOP3.LUT R15, R6, R29, RZ, 0xc0, !PT ;  /* 0x0000001d060f7212 */ /* 0x000fe200078ec0ff */
[----:B------:R-:W-:Y:S02]  /*59d0*/  IMAD.MOV R23, RZ, RZ, -R23 ;  /* 0x000000ffff177224 */ /* 0x000fe400078e0a17 */
[----:B------:R-:W-:Y:S02]  /*59e0*/  IMAD.MOV R5, RZ, RZ, -R4 ;  /* 0x000000ffff057224 */ /* 0x000fe400078e0a04 */
[----:B------:R-:W-:Y:S01]  /*59f0*/  IMAD R6, R30, R4, R15 ;  /* 0x000000041e067224 */ /* 0x000fe200078e020f */
[----:B------:R-:W-:Y:S01]  /*5a00*/  LOP3.LUT R15, R20, R17, RZ, 0xc0, !PT ;  /* 0x00000011140f7212 */ /* 0x000fe200078ec0ff */
[----:B---3--:R-:W-:Y:S02]  /*5a10*/  @P4 IMAD R27, R25, R23, R28 ;  /* 0x00000017191b4224 */ /* 0x008fe400078e021c */
[----:B--2---:R-:W-:-:S02]  /*5a20*/  IMAD R4, R5, R34, R24 ;  /* 0x0000002205047224 */ /* 0x004fc400078e0218 */
[----:B------:R-:W-:Y:S02]  /*5a30*/  IMAD R6, R6, R35, R27 ;  /* 0x0000002306067224 */ /* 0x000fe400078e021b */
[----:B------:R-:W-:Y:S02]  /*5a40*/  IMAD R5, R4, R26, R15 ;  /* 0x0000001a04057224 */ /* 0x000fe400078e020f */
[----:B------:R-:W-:-:S03]  /*5a50*/  IMAD.MOV.U32 R14, RZ, RZ, 0x1 ;  /* 0x00000001ff0e7424 */ /* 0x000fc600078e00ff */
[----:B------:R-:W-:Y:S02]  /*5a60*/  SEL R4, R5, R6, !P4 ;  /* 0x0000000605047207 */ /* 0x000fe40006000000 */
[----:B------:R-:W-:Y:S01]  /*5a70*/  SEL R6, R6, R5, !P4 ;  /* 0x0000000506067207 */ /* 0x000fe20006000000 */
[----:B------:R-:W-:-:S07]  /*5a80*/  IMAD.MOV.U32 R5, RZ, RZ, R22 ;  /* 0x000000ffff057224 */ /* 0x000fce00078e0016 */
.L_x_103:
[----:B------:R-:W-:Y:S02]  /*5a90*/  LOP3.LUT P0, RZ, R14, 0xff, RZ, 0xc0, !PT ;  /* 0x000000ff0eff7812 */ /* 0x000fe4000780c0ff */
[----:B------:R-:W-:-:S11]  /*5aa0*/  LOP3.LUT R87, R87, 0x1, RZ, 0x3c, !PT ;  /* 0x0000000157577812 */ /* 0x000fd600078e3cff */
[----:B------:R-:W-:Y:S05]  /*5ab0*/  @P0 BRA `(.L_x_106) ;  /* 0xffffffc000140947 */ /* 0x000fea000383ffff */
[----:B------:R-:W-:Y:S05]  /*5ac0*/  EXIT ;  /* 0x000000000000794d */ /* 0x000fea0003800000 */
.L_x_14:
[----:B------:R-:W-:-:S08]  /*5ad0*/  ISETP.NE.AND P0, PT, R20, RZ, PT ;  /* 0x000000ff1400720c */ /* 0x000fd00003f05270 */
[----:B-----5:R-:W0:-:S00]  /*5ae0*/  USETMAXREG.DEALLOC.CTAPOOL 0x28 ;  /* 0x00000028000079c8 */ /* 0x020e0000080e0500 */
[----:B------:R-:W-:Y:S05]  /*5af0*/  @P0 EXIT ;  /* 0x000000000000094d */ /* 0x000fea0003800000 */
[----:B0-----:R-:W-:Y:S01]  /*5b00*/  LOP3.LUT P0, RZ, R16, 0xff, RZ, 0xc0, !PT ;  /* 0x000000ff10ff7812 */ /* 0x001fe2000780c0ff */
[----:B------:R-:W-:Y:S02]  /*5b10*/  IMAD.MOV.U32 R13, RZ, RZ, 0x1 ;  /* 0x00000001ff0d7424 */ /* 0x000fe400078e00ff */
[----:B------:R-:W-:-:S10]  /*5b20*/  IMAD.MOV.U32 R12, RZ, RZ, RZ ;  /* 0x000000ffff0c7224 */ /* 0x000fd400078e00ff */
[----:B------:R-:W-:Y:S05]  /*5b30*/  @!P0 BRA `(.L_x_107) ;  /* 0x0000000c00008947 */ /* 0x000fea0003800000 */
[----:B------:R-:W-:Y:S01]  /*5b40*/  LOP3.LUT P0, RZ, R11, 0x1f, RZ, 0xc0, !PT ;  /* 0x0000001f0bff7812 */ /* 0x000fe2000780c0ff */
[----:B------:R-:W-:Y:S01]  /*5b50*/  ULDC UR5, c[0x0][0x658] ;  /* 0x0001960000057ab9 */ /* 0x000fe20000000800 */
[----:B------:R-:W-:Y:S01]  /*5b60*/  UMOV UR6, 0xffffffff ;  /* 0xffffffff00067882 */ /* 0x000fe20000000000 */
[----:B------:R-:W-:Y:S01]  /*5b70*/  BSSY B0, `(.L_x_107) ;  /* 0x00000bc000007945 */ /* 0x000fe20003800000 */
[----:B------:R-:W-:Y:S01]  /*5b80*/  USHF.L.U32 UR6, UR6, UR5, URZ ;  /* 0x0000000506067299 */ /* 0x000fe2000800063f */
[C---:B------:R-:W-:Y:S01]  /*5b90*/  ISETP.NE.AND P2, PT, R10.reuse, RZ, PT ;  /* 0x000000ff0a00720c */ /* 0x040fe20003f45270 */
[----:B------:R-:W-:Y:S01]  /*5ba0*/  IMAD.MOV.U32 R15, RZ, RZ, 0x1 ;  /* 0x00000001ff0f7424 */ /* 0x000fe200078e00ff */
[----:B------:R-:W-:Y:S01]  /*5bb0*/  ISETP.NE.OR P0, PT, R10, RZ, !P0 ;  /* 0x000000ff0a00720c */ /* 0x000fe20004705670 */
[----:B------:R-:W-:Y:S01]  /*5bc0*/  IMAD.MOV.U32 R13, RZ, RZ, 0x1 ;  /* 0x00000001ff0d7424 */ /* 0x000fe200078e00ff */
[----:B------:R-:W-:Y:S01]  /*5bd0*/  LOP3.LUT R14, R7, 0x2, RZ, 0xfc, !PT ;  /* 0x00000002070e7812 */ /* 0x000fe200078efcff */
[----:B------:R-:W-:Y:S01]  /*5be0*/  IMAD.MOV.U32 R12, RZ, RZ, RZ ;  /* 0x000000ffff0c7224 */ /* 0x000fe200078e00ff */
[----:B------:R-:W-:Y:S01]  /*5bf0*/  ULDC UR4, c[0x0][0x600] ;  /* 0x0001800000047ab9 */ /* 0x000fe20000000800 */
[----:B------:R-:W-:Y:S01]  /*5c00*/  UMOV UR7, 0x1 ;  /* 0x0000000100077882 */ /* 0x000fe20000000000 */
[----:B------:R-:W-:-:S02]  /*5c10*/  UIADD3 UR22, UR13, 0x1, URZ ;  /* 0x000000010d167890 */ /* 0x000fc4000fffe03f */
[----:B------:R-:W-:Y:S02]  /*5c20*/  UIADD3 UR16, UR4, -0x1, URZ ;  /* 0xffffffff04107890 */ /* 0x000fe4000fffe03f */
[----:B------:R-:W-:Y:S02]  /*5c30*/  USHF.L.U32 UR18, UR7, UR5, URZ ;  /* 0x0000000507127299 */ /* 0x000fe4000800063f */
[----:B------:R-:W-:Y:S01]  /*5c40*/  ULOP3.LUT UR17, URZ, UR6, URZ, 0x33, !UPT ;  /* 0x000000063f117292 */ /* 0x000fe2000f8e333f */
[----:B------:R-:W-:-:S11]  /*5c50*/  ULDC.64 UR20, c[0x0][0x198] ;  /* 0x0000660000147ab9 */ /* 0x000fd60000000a00 */
.L_x_119:
[----:B------:R-:W-:-:S03]  /*5c60*/  UMOV UR4, 0xffffffff ;  /* 0xffffffff00047882 */ /* 0x000fc60000000000 */
[----:B------:R-:W-:Y:S05]  /*5c70*/  BRA.DIV UR4, `(.L_x_108) ;  /* 0x0000002e04207947 */ /* 0x000fea000b800000 */
[----:B------:R-:W-:-:S13]  /*5c80*/  ELECT P1, URZ, PT ;  /* 0x00000000003f782f */ /* 0x000fda0003820000 */
.L_x_184:
[----:B------:R-:W0:Y:S01]  /*5c90*/  LDC R10, c[0x0][0x28c] ;  /* 0x0000a300ff0a7b82 */ /* 0x000e220000000800 */
[----:B------:R-:W-:Y:S01]  /*5ca0*/  BSSY B1, `(.L_x_109) ;  /* 0x0000035000017945 */ /* 0x000fe20003800000 */
[----:B0-----:R-:W-:-:S13]  /*5cb0*/  ISETP.LT.OR P1, PT, R10, 0x1, !P1 ;  /* 0x000000010a00780c */ /* 0x001fda0004f21670 */
[----:B------:R-:W-:Y:S05]  /*5cc0*/  @P1 BRA `(.L_x_110) ;  /* 0x0000000000c81947 */ /* 0x000fea0003800000 */
[----:B------:R-:W-:Y:S02]  /*5cd0*/  IMAD.SHL.U32 R16, R4, 0x40, RZ ;  /* 0x0000004004107824 */ /* 0x000fe400078e00ff */
[----:B------:R-:W-:Y:S02]  /*5ce0*/  IMAD.SHL.U32 R17, R6, 0x40, RZ ;  /* 0x0000004006117824 */ /* 0x000fe400078e00ff */
[----:B------:R-:W-:Y:S02]  /*5cf0*/  IMAD.MOV.U32 R18, RZ, RZ, RZ ;  /* 0x000000ffff127224 */ /* 0x000fe400078e00ff */
[----:B------:R-:W-:Y:S02]  /*5d00*/  IMAD.U32 R20, RZ, RZ, UR22 ;  /* 0x00000016ff147e24 */ /* 0x000fe4000f8e00ff */
[----:B------:R-:W-:Y:S02]  /*5d10*/  IMAD.MOV.U32 R4, RZ, RZ, R13 ;  /* 0x000000ffff047224 */ /* 0x000fe400078e000d */
[----:B------:R-:W-:-:S07]  /*5d20*/  IMAD.MOV.U32 R6, RZ, RZ, R12 ;  /* 0x000000ffff067224 */ /* 0x000fce00078e000c */
.L_x_114:
[----:B------:R-:W0:Y:S01]  /*5d30*/  S2R R11, SR_CgaCtaId ;  /* 0x00000000000b7919 */ /* 0x000e220000008800 */
[----:B------:R-:W-:-:S04]  /*5d40*/  MOV R10, 0x400 ;  /* 0x00000400000a7802 */ /* 0x000fc80000000f00 */
[----:B0-----:R-:W-:Y:S02]  /*5d50*/  LEA R21, R11, R10, 0x18 ;  /* 0x0000000a0b157211 */ /* 0x001fe400078ec0ff */
[----:B------:R-:W-:Y:S01]  /*5d60*/  SHF.L.U32 R10, R4, 0x1f, RZ ;  /* 0x0000001f040a7819 */ /* 0x000fe200000006ff */
[----:B------:R-:W0:Y:S02]  /*5d70*/  @!P2 LDC R11, c[0x0][0x500] ;  /* 0x00014000ff0bab82 */ /* 0x000e240000000800 */
[----:B------:R-:W-:-:S04]  /*5d80*/  IMAD R19, R6, 0x8, R21 ;  /* 0x0000000806137824 */ /* 0x000fc800078e0215 */
[----:B------:R-:W1:Y:S02]  /*5d90*/  SYNCS.PHASECHK.TRANS64.TRYWAIT P1, [R19+URZ+0x1c0], R10 ;  /* 0x0001c00a130075a7 */ /* 0x000e64000802017f */
[----:B-1----:R-:W-:Y:S05]  /*5da0*/  @!P1 BRA `(.L_x_111) ;  /* 0x0000002800f49947 */ /* 0x002fea0003800000 */
.L_x_185:
[----:B-1----:R-:W-:Y:S01]  /*5db0*/  PRMT R10, R14, 0x9910, RZ ;  /* 0x000099100e0a7816 */ /* 0x002fe200000000ff */
[----:B0-----:R0:W-:Y:S03]  /*5dc0*/  @!P2 SYNCS.ARRIVE.TRANS64 RZ, [R19+URZ], R11 ;  /* 0x0000000b13ffa9a7 */ /* 0x0011e6000800003f */
[----:B------:R-:W-:-:S13]  /*5dd0*/  ISETP.NE.AND P1, PT, R10, 0x2, PT ;  /* 0x000000020a00780c */ /* 0x000fda0003f25270 */
[----:B0-----:R-:W-:Y:S05]  /*5de0*/  @P1 BRA `(.L_x_112) ;  /* 0x0000000000041947 */ /* 0x001fea0003800000 */
[----:B------:R-:W-:Y:S01]  /*5df0*/  BPT.TRAP 0x1 ;  /* 0x000000040000795c */ /* 0x000fe20000300000 */
.L_x_112:
[----:B------:R-:W-:Y:S05]  /*5e00*/  @P0 BRA `(.L_x_113) ;  /* 0x0000000000040947 */ /* 0x000fea0003800000 */
[----:B------:R-:W-:Y:S01]  /*5e10*/  BPT.TRAP 0x1 ;  /* 0x000000040000795c */ /* 0x000fe20000300000 */
.L_x_113:
[----:B------:R-:W-:Y:S01]  /*5e20*/  IMAD R21, R6, 0x800, R21 ;  /* 0x0000080006157824 */ /* 0x000fe200078e0215 */
[----:B------:R-:W-:Y:S01]  /*5e30*/  R2UR UR9, R19 ;  /* 0x00000000130972ca */ /* 0x000fe200000e0000 */
[----:B------:R-:W-:Y:S01]  /*5e40*/  VIADD R20, R20, 0xffffffff ;  /* 0xffffffff14147836 */ /* 0x000fe20000000000 */
[----:B------:R-:W-:Y:S01]  /*5e50*/  UIADD3 UR4, UP0, UR20, 0xf0, URZ ;  /* 0x000000f014047890 */ /* 0x000fe2000ff1e03f */
[----:B------:R-:W-:Y:S01]  /*5e60*/  R2UR UR11, R17 ;  /* 0x00000000110b72ca */ /* 0x000fe200000e0000 */
[----:B------:R-:W-:Y:S01]  /*5e70*/  UIADD3 UR24, UP1, UR20, 0x1f0, URZ ;  /* 0x000001f014187890 */ /* 0x000fe2000ff3e03f */
[----:B------:R-:W-:Y:S01]  /*5e80*/  R2UR UR8, R21 ;  /* 0x00000000150872ca */ /* 0x000fe200000e0000 */
[----:B------:R-:W-:Y:S01]  /*5e90*/  UIADD3.X UR5, URZ, UR21, URZ, UP0, !UPT ;  /* 0x000000153f057290 */ /* 0x000fe200087fe43f */
[----:B------:R-:W-:Y:S01]  /*5ea0*/  R2UR UR10, R18 ;  /* 0x00000000120a72ca */ /* 0x000fe200000e0000 */
[----:B------:R-:W-:Y:S01]  /*5eb0*/  VIADD R6, R6, 0x1 ;  /* 0x0000000106067836 */ /* 0x000fe20000000000 */
[----:B------:R-:W-:Y:S01]  /*5ec0*/  R2UR UR12, R5 ;  /* 0x00000000050c72ca */ /* 0x000fe200000e0000 */
[----:B------:R-:W-:Y:S01]  /*5ed0*/  UIADD3.X UR25, URZ, UR21, URZ, UP1, !UPT ;  /* 0x000000153f197290 */ /* 0x000fe20008ffe43f */
[----:B------:R-:W-:Y:S01]  /*5ee0*/  R2UR UR19, R16 ;  /* 0x00000000101372ca */ /* 0x000fe200000e0000 */
[----:B------:R-:W-:Y:S01]  /*5ef0*/  UMOV UR6, 0x0 ;  /* 0x0000000000067882 */ /* 0x000fe20000000000 */
[----:B------:R-:W-:Y:S01]  /*5f00*/  ISETP.GT.AND P3, PT, R20, 0x1, PT ;  /* 0x000000011400780c */ /* 0x000fe20003f64270 */
[----:B------:R-:W-:Y:S01]  /*5f10*/  UMOV UR7, 0x10000000 ;  /* 0x1000000000077882 */ /* 0x000fe20000000000 */
[----:B------:R-:W-:Y:S01]  /*5f20*/  ISETP.NE.AND P1, PT, R6, 0x38, PT ;  /* 0x000000380600780c */ /* 0x000fe20003f25270 */
[----:B------:R-:W-:-:S02]  /*5f30*/  VIADD R18, R18, 0x20 ;  /* 0x0000002012127836 */ /* 0x000fc40000000000 */
[----:B------:R-:W-:Y:S01]  /*5f40*/  UIADD3 UR14, UR8, 0x480, URZ ;  /* 0x00000480080e7890 */ /* 0x000fe2000fffe03f */
[----:B------:R-:W-:Y:S01]  /*5f50*/  SEL R11, RZ, 0x1, P1 ;  /* 0x00000001ff0b7807 */ /* 0x000fe20000800000 */
[----:B------:R-:W-:Y:S01]  /*5f60*/  UIADD3 UR15, UR8, 0x1c480, URZ ;  /* 0x0001c480080f7890 */ /* 0x000fe2000fffe03f */
[----:B------:R-:W-:Y:S02]  /*5f70*/  SEL R6, R6, RZ, P1 ;  /* 0x000000ff06067207 */ /* 0x000fe40000800000 */
[----:B------:R-:W-:Y:S02]  /*5f80*/  LOP3.LUT R4, R4, R11, RZ, 0x3c, !PT ;  /* 0x0000000b04047212 */ /* 0x000fe400078e3cff */
[----:B------:R-:W-:Y:S02]  /*5f90*/  UMOV UR8, UR14 ;  /* 0x0000000e00087c82 */ /* 0x000fe40008000000 */
[----:B------:R0:W-:Y:S02]  /*5fa0*/  UTMALDG.3D [UR8], [UR4], desc[UR6] ;  /* 0x00000608040075b4 */ /* 0x0001e40008011000 */
[----:B0-----:R-:W-:Y:S01]  /*5fb0*/  UMOV UR8, UR15 ;  /* 0x0000000f00087c82 */ /* 0x001fe20008000000 */
[----:B------:R-:W-:-:S02]  /*5fc0*/  UMOV UR11, UR19 ;  /* 0x00000013000b7c82 */ /* 0x000fc40008000000 */
[----:B------:R0:W-:Y:S02]  /*5fd0*/  UTMALDG.3D [UR8], [UR24], desc[UR6] ;  /* 0x00000608180075b4 */ /* 0x0001e40008011000 */
[----:B0-----:R-:W-:Y:S05]  /*5fe0*/  @P3 BRA `(.L_x_114) ;  /* 0xfffffffc00503947 */ /* 0x001fea000383ffff */
.L_x_110:
[----:B------:R-:W-:Y:S05]  /*5ff0*/  BSYNC B1 ;  /* 0x0000000000017941 */ /* 0x000fea0003800000 */
.L_x_109:
[----:B------:R-:W-:Y:S01]  /*6000*/  LOP3.LUT P5, RZ, R15, 0xff, RZ, 0xc0, !PT ;  /* 0x000000ff0fff7812 */ /* 0x000fe200078ac0ff */
[----:B------:R-:W-:Y:S01]  /*6010*/  VIADD R11, R12, UR13 ;  /* 0x0000000d0c0b7c36 */ /* 0x000fe20008000000 */
[----:B------:R-:W-:Y:S01]  /*6020*/  ULDC.64 UR4, c[0x0][0x650] ;  /* 0x0001940000047ab9 */ /* 0x000fe20000000a00 */
[----:B------:R-:W-:Y:S01]  /*6030*/  IMAD.U32 R6, RZ, RZ, UR13 ;  /* 0x0000000dff067e24 */ /* 0x000fe2000f8e00ff */
[----:B------:R-:W-:Y:S01]  /*6040*/  UISETP.GE.U32.AND UP0, UPT, UR13, 0x38, UPT ;  /* 0x000000380d00788c */ /* 0x000fe2000bf06070 */
[----:B------:R-:W-:Y:S01]  /*6050*/  BSSY B1, `(.L_x_115) ;  /* 0x000006b000017945 */ /* 0x000fe20003800000 */
[----:B------:R-:W-:Y:S02]  /*6060*/  ISETP.GT.U32.AND P1, PT, R11, 0x37, PT ;  /* 0x000000370b00780c */ /* 0x000fe40003f24070 */
[----:B------:R-:W-:Y:S02]  /*6070*/  PRMT R10, RZ, 0x7610, R10 ;  /* 0x00007610ff0a7816 */ /* 0x000fe4000000000a */
[----:B------:R-:W-:-:S02]  /*6080*/  ISETP.LT.U32.AND P1, PT, R6, 0x38, P1 ;  /* 0x000000380600780c */ /* 0x000fc40000f21070 */
[----:B------:R-:W-:Y:S01]  /*6090*/  PLOP3.LUT P3, PT, PT, PT, UP0, 0x80, 0x0 ;  /* 0x000000000000781c */ /* 0x000fe20003f6f008 */
[----:B------:R-:W0:Y:S01]  /*60a0*/  @P5 S2R R5, SR_CgaCtaId ;  /* 0x0000000000055919 */ /* 0x000e220000008800 */
[----:B------:R-:W-:Y:S02]  /*60b0*/  @P5 MOV R4, 0x400 ;  /* 0x0000040000045802 */ /* 0x000fe40000000f00 */
[----:B------:R-:W-:Y:S02]  /*60c0*/  SEL R6, RZ, 0x1, !P1 ;  /* 0x00000001ff067807 */ /* 0x000fe40004800000 */
[----:B------:R-:W-:Y:S02]  /*60d0*/  PRMT R15, RZ, 0x7610, R15 ;  /* 0x00007610ff0f7816 */ /* 0x000fe4000000000f */
[----:B------:R-:W-:Y:S01]  /*60e0*/  LOP3.LUT R13, R13, R6, RZ, 0x3c, !PT ;  /* 0x000000060d0d7212 */ /* 0x000fe200078e3cff */
[----:B------:R-:W-:Y:S01]  /*60f0*/  IMAD.MOV.U32 R6, RZ, RZ, -0x1 ;  /* 0xffffffffff067424 */ /* 0x000fe200078e00ff */
[----:B0-----:R-:W-:-:S04]  /*6100*/  @P5 LEA R4, R5, R4, 0x18 ;  /* 0x0000000405045211 */ /* 0x001fc800078ec0ff */
[----:B------:R0:W-:Y:S01]  /*6110*/  @P5 SYNCS.ARRIVE.TRANS64.A1T0 RZ, [R4+URZ+0x3b8], RZ ;  /* 0x0003b8ff04ff59a7 */ /* 0x0001e2000810003f */
[----:B------:R-:W-:-:S04]  /*6120*/  IADD3 R2, P5, R2, R8, RZ ;  /* 0x0000000802027210 */ /* 0x000fc80007fbe0ff */
[----:B------:R-:W-:Y:S01]  /*6130*/  ISETP.GE.U32.AND P1, PT, R2, UR4, PT ;  /* 0x0000000402007c0c */ /* 0x000fe2000bf26070 */
[----:B------:R-:W-:Y:S01]  /*6140*/  IMAD.X R3, R3, 0x1, R0, P5 ;  /* 0x0000000103037824 */ /* 0x000fe200028e0600 */
[----:B0-----:R-:W-:-:S04]  /*6150*/  SHF.R.U32.HI R4, RZ, 0x3, R11 ;  /* 0x00000003ff047819 */ /* 0x001fc8000001160b */
[----:B------:R-:W-:Y:S01]  /*6160*/  ISETP.GE.U32.AND.EX P1, PT, R3, UR5, PT, P1 ;  /* 0x0000000503007c0c */ /* 0x000fe2000bf26110 */
[----:B------:R-:W-:-:S04]  /*6170*/  IMAD.WIDE.U32 R4, R4, 0x24924925, RZ ;  /* 0x2492492504047825 */ /* 0x000fc800078e00ff */
[----:B------:R-:W-:Y:S01]  /*6180*/  IMAD R12, R5, -0x38, R11 ;  /* 0xffffffc8050c7824 */ /* 0x000fe200078e020b */
[----:B------:R-:W-:Y:S01]  /*6190*/  @P3 LOP3.LUT R13, R13, 0x1, R5, 0x78, !PT ;  /* 0x000000010d0d3812 */ /* 0x000fe200078e7805 */
[----:B------:R-:W-:Y:S02]  /*61a0*/  IMAD.MOV.U32 R4, RZ, RZ, -0x1 ;  /* 0xffffffffff047424 */ /* 0x000fe400078e00ff */
[----:B------:R-:W-:-:S04]  /*61b0*/  IMAD.MOV.U32 R5, RZ, RZ, -0x1 ;  /* 0xffffffffff057424 */ /* 0x000fc800078e00ff */
[----:B------:R-:W-:Y:S05]  /*61c0*/  @P1 BRA `(.L_x_116) ;  /* 0x00000004004c1947 */ /* 0x000fea0003800000 */
[----:B------:R-:W0:Y:S01]  /*61d0*/  S2R R17, SR_CTAID.X ;  /* 0x0000000000117919 */ /* 0x000e220000002500 */
[----:B------:R-:W-:Y:S01]  /*61e0*/  ULDC.64 UR4, c[0x0][0x628] ;  /* 0x00018a0000047ab9 */ /* 0x000fe20000000a00 */
[----:B------:R-:W1:Y:S01]  /*61f0*/  LDC R18, c[0x0][0x144] ;  /* 0x00005100ff127b82 */ /* 0x000e620000000800 */
[----:B------:R-:W-:Y:S01]  /*6200*/  ISETP.NE.U32.AND P1, PT, RZ, UR4, PT ;  /* 0x00000004ff007c0c */ /* 0x000fe2000bf25070 */
[----:B------:R-:W2:Y:S01]  /*6210*/  S2R R6, SR_CTAID.Y ;  /* 0x0000000000067919 */ /* 0x000ea20000002600 */
[----:B------:R-:W-:Y:S01]  /*6220*/  ULDC UR6, c[0x0][0x150] ;  /* 0x0000540000067ab9 */ /* 0x000fe20000000800 */
[----:B------:R-:W-:Y:S01]  /*6230*/  ULDC UR7, c[0x0][0x630] ;  /* 0x00018c0000077ab9 */ /* 0x000fe20000000800 */
[----:B------:R-:W-:Y:S01]  /*6240*/  ISETP.NE.AND.EX P1, PT, RZ, UR5, PT, P1 ;  /* 0x00000005ff007c0c */ /* 0x000fe2000bf25310 */
[----:B------:R-:W-:Y:S01]  /*6250*/  IMAD.MOV.U32 R4, RZ, RZ, R2 ;  /* 0x000000ffff047224 */ /* 0x000fe200078e0002 */
[----:B0-----:R-:W-:-:S05]  /*6260*/  I2FP.F32.U32 R5, R17 ;  /* 0x0000001100057245 */ /* 0x001fca0000201000 */
[----:B------:R-:W-:Y:S01]  /*6270*/  FMUL R20, R5, UR6 ;  /* 0x0000000605147c20 */ /* 0x000fe20008400000 */
[----:B------:R-:W-:-:S05]  /*6280*/  IMAD.MOV.U32 R5, RZ, RZ, R3 ;  /* 0x000000ffff057224 */ /* 0x000fca00078e0003 */
[----:B--2---:R-:W-:Y:S05]  /*6290*/  @!P1 BRA `(.L_x_117) ;  /* 0x0000000000289947 */ /* 0x004fea0003800000 */
[----:B------:R-:W-:Y:S02]  /*62a0*/  ULDC UR6, c[0x0][0x634] ;  /* 0x00018d0000067ab9 */ /* 0x000fe40000000800 */
[----:B------:R-:W-:-:S05]  /*62b0*/  IADD3 R5, P1, R2, UR6, RZ ;  /* 0x0000000602057c10 */ /* 0x000fca000ff3e0ff */
[----:B------:R-:W-:-:S04]  /*62c0*/  IMAD.X R19, RZ, RZ, R3, P1 ;  /* 0x000000ffff137224 */ /* 0x000fc800008e0603 */
[----:B------:R-:W-:-:S04]  /*62d0*/  IMAD.WIDE.U32 R10, R19, UR4, RZ ;  /* 0x00000004130a7c25 */ /* 0x000fc8000f8e00ff */
[----:B------:R-:W-:-:S04]  /*62e0*/  IMAD.WIDE.U32 R10, P1, R5, UR5, R10 ;  /* 0x00000005050a7c25 */ /* 0x000fc8000f82000a */
[----:B------:R-:W-:-:S04]  /*62f0*/  IMAD.WIDE.U32 R4, R5, UR4, RZ ;  /* 0x0000000405047c25 */ /* 0x000fc8000f8e00ff */
[----:B------:R-:W-:Y:S01]  /*6300*/  IMAD.MOV.U32 R4, RZ, RZ, R11 ;  /* 0x000000ffff047224 */ /* 0x000fe200078e000b */
[----:B------:R-:W-:Y:S01]  /*6310*/  IADD3 RZ, P3, R5, R10, RZ ;  /* 0x0000000a05ff7210 */ /* 0x000fe20007f7e0ff */
[----:B------:R-:W-:-:S04]  /*6320*/  IMAD.X R5, RZ, RZ, RZ, P1 ;  /* 0x000000ffff057224 */ /* 0x000fc800008e06ff */
[----:B------:R-:W-:-:S08]  /*6330*/  IMAD.WIDE.U32.X R4, R19, UR5, R4, P3 ;  /* 0x0000000513047c25 */ /* 0x000fd000098e0404 */
.L_x_117:
[--C-:B------:R-:W-:Y:S01]  /*6340*/  SHF.R.U64 R16, R4, UR7, R5.reuse ;  /* 0x0000000704107c19 */ /* 0x100fe20008001205 */
[----:B------:R-:W0:Y:S01]  /*6350*/  F2I.U32.TRUNC.NTZ R20, R20 ;  /* 0x0000001400147305 */ /* 0x000e22000020f000 */
[----:B------:R-:W-:Y:S01]  /*6360*/  SHF.R.U32.HI R4, RZ, UR7, R5 ;  /* 0x00000007ff047c19 */ /* 0x000fe20008011605 */
[----:B------:R-:W-:Y:S01]  /*6370*/  ULDC.64 UR4, c[0x0][0x620] ;  /* 0x0001880000047ab9 */ /* 0x000fe20000000a00 */
[----:B------:R-:W-:Y:S01]  /*6380*/  IADD3 R11, P1, RZ, -R16, RZ ;  /* 0x80000010ff0b7210 */ /* 0x000fe20007f3e0ff */
[----:B------:R-:W-:Y:S01]  /*6390*/  ULDC.64 UR6, c[0x0][0x640] ;  /* 0x0001900000067ab9 */ /* 0x000fe20000000a00 */
[----:B------:R-:W2:Y:S03]  /*63a0*/  LDC R21, c[0x0][0x148] ;  /* 0x00005200ff157b82 */ /* 0x000ea60000000800 */
[----:B------:R-:W-:Y:S01]  /*63b0*/  IMAD.X R4, RZ, RZ, ~R4, P1 ;  /* 0x000000ffff047224 */ /* 0x000fe200008e0e04 */
[----:B------:R-:W-:-:S03]  /*63c0*/  ISETP.NE.U32.AND P1, PT, RZ, UR6, PT ;  /* 0x00000006ff007c0c */ /* 0x000fc6000bf25070 */
[----:B------:R-:W-:Y:S01]  /*63d0*/  IMAD R10, R4, UR4, RZ ;  /* 0x00000004040a7c24 */ /* 0x000fe2000f8e02ff */
[----:B------:R-:W-:Y:S01]  /*63e0*/  ISETP.NE.AND.EX P1, PT, RZ, UR7, PT, P1 ;  /* 0x00000007ff007c0c */ /* 0x000fe2000bf25310 */
[----:B------:R-:W-:Y:S01]  /*63f0*/  IMAD.WIDE.U32 R4, R11, UR4, R2 ;  /* 0x000000040b047c25 */ /* 0x000fe2000f8e0002 */
[----:B------:R-:W-:-:S03]  /*6400*/  ULDC UR4, c[0x0][0x618] ;  /* 0x0001860000047ab9 */ /* 0x000fc60000000800 */
[----:B------:R-:W-:Y:S01]  /*6410*/  IMAD R11, R11, UR5, R10 ;  /* 0x000000050b0b7c24 */ /* 0x000fe2000f8e020a */
[----:B------:R-:W-:Y:S01]  /*6420*/  ULDC UR5, c[0x0][0x154] ;  /* 0x0000550000057ab9 */ /* 0x000fe20000000800 */
[----:B0-----:R-:W-:Y:S02]  /*6430*/  IMAD.MOV R10, RZ, RZ, -R20 ;  /* 0x000000ffff0a7224 */ /* 0x001fe400078e0a14 */
[----:B------:R-:W-:Y:S02]  /*6440*/  IMAD.IADD R5, R5, 0x1, R11 ;  /* 0x0000000105057824 */ /* 0x000fe400078e020b */
[----:B-1----:R-:W-:Y:S01]  /*6450*/  IMAD R17, R18, R10, R17 ;  /* 0x0000000a12117224 */ /* 0x002fe200078e0211 */
[----:B------:R-:W-:Y:S02]  /*6460*/  I2FP.F32.U32 R10, R6 ;  /* 0x00000006000a7245 */ /* 0x000fe40000201000 */
[--C-:B------:R-:W-:Y:S02]  /*6470*/  SHF.R.U64 R18, R4, UR4, R5.reuse ;  /* 0x0000000404127c19 */ /* 0x100fe40008001205 */
[----:B------:R-:W-:Y:S01]  /*6480*/  SHF.R.U32.HI R5, RZ, UR4, R5 ;  /* 0x00000004ff057c19 */ /* 0x000fe20008011605 */
[----:B------:R-:W-:Y:S01]  /*6490*/  FMUL R10, R10, UR5 ;  /* 0x000000050a0a7c20 */ /* 0x000fe20008400000 */
[----:B------:R-:W-:-:S02]  /*64a0*/  ULDC UR4, c[0x0][0x608] ;  /* 0x0001820000047ab9 */ /* 0x000fc40000000800 */
[--C-:B------:R-:W-:Y:S01]  /*64b0*/  SHF.R.U64 R20, R18, UR4, R5.reuse ;  /* 0x0000000412147c19 */ /* 0x100fe20008001205 */
[----:B------:R0:W1:Y:S01]  /*64c0*/  F2I.U32.TRUNC.NTZ R22, R10 ;  /* 0x0000000a00167305 */ /* 0x000062000020f000 */
[----:B------:R-:W-:Y:S01]  /*64d0*/  SHF.R.U32.HI R5, RZ, UR4, R5 ;  /* 0x00000004ff057c19 */ /* 0x000fe20008011605 */
[----:B------:R-:W-:-:S03]  /*64e0*/  ULDC UR4, c[0x0][0x658] ;  /* 0x0001960000047ab9 */ /* 0x000fc60000000800 */
[--C-:B------:R-:W-:Y:S02]  /*64f0*/  SHF.R.U64 R19, R20, UR4, R5.reuse ;  /* 0x0000000414137c19 */ /* 0x100fe40008001205 */
[----:B------:R-:W-:-:S03]  /*6500*/  SHF.R.U32.HI R23, RZ, UR4, R5 ;  /* 0x00000004ff177c19 */ /* 0x000fc60008011605 */
[----:B------:R-:W-:Y:S02]  /*6510*/  IMAD.MOV.U32 R4, RZ, RZ, R19 ;  /* 0x000000ffff047224 */ /* 0x000fe400078e0013 */
[----:B------:R-:W-:Y:S01]  /*6520*/  IMAD.MOV.U32 R5, RZ, RZ, R23 ;  /* 0x000000ffff057224 */ /* 0x000fe200078e0017 */
[----:B0-----:R-:W-:Y:S06]  /*6530*/  @!P1 BRA `(.L_x_118) ;  /* 0x0000000000289947 */ /* 0x001fec0003800000 */
        /* <DEDUP_REMOVED lines=10> */
.L_x_118:
[----:B------:R-:W-:Y:S01]  /*65e0*/  ULDC UR4, c[0x0][0x648] ;  /* 0x0001920000047ab9 */ /* 0x000fe20000000800 */
[----:B-1----:R-:W-:Y:S01]  /*65f0*/  IMAD.MOV R22, RZ, RZ, -R22 ;  /* 0x000000ffff167224 */ /* 0x002fe200078e0a16 */
[----:B------:R-:W-:Y:S01]  /*6600*/  SHF.R.U64 R5, R4, UR4, R5 ;  /* 0x0000000404057c19 */ /* 0x000fe20008001205 */
[----:B------:R-:W-:Y:S01]  /*6610*/  ULDC UR4, c[0x0][0x638] ;  /* 0x00018e0000047ab9 */ /* 0x000fe20000000800 */
[----:B------:R-:W-:Y:S01]  /*6620*/  LOP3.LUT R4, R20, UR17, RZ, 0xc0, !PT ;  /* 0x0000001114047c12 */ /* 0x000fe2000f8ec0ff */
[----:B--2---:R-:W-:Y:S01]  /*6630*/  @P4 IMAD R17, R21, R22, R6 ;  /* 0x0000001615114224 */ /* 0x004fe200078e0206 */
[----:B------:R-:W-:Y:S01]  /*6640*/  LOP3.LUT R18, R18, UR16, RZ, 0xc0, !PT ;  /* 0x0000001012127c12 */ /* 0x000fe2000f8ec0ff */
[----:B------:R-:W-:Y:S01]  /*6650*/  IMAD.MOV R6, RZ, RZ, -R5 ;  /* 0x000000ffff067224 */ /* 0x000fe200078e0a05 */
[----:B------:R-:W-:Y:S01]  /*6660*/  ULDC UR5, c[0x0][0x610] ;  /* 0x0001840000057ab9 */ /* 0x000fe20000000800 */
[----:B------:R-:W-:Y:S02]  /*6670*/  IMAD R4, R5, UR18, R4 ;  /* 0x0000001205047c24 */ /* 0x000fe4000f8e0204 */
[----:B------:R-:W-:Y:S01]  /*6680*/  IMAD R19, R6, UR4, R19 ;  /* 0x0000000406137c24 */ /* 0x000fe2000f8e0213 */
[----:B------:R-:W-:Y:S01]  /*6690*/  ULDC UR4, c[0x0][0x600] ;  /* 0x0001800000047ab9 */ /* 0x000fe20000000800 */
[----:B------:R-:W-:-:S02]  /*66a0*/  IMAD R17, R4, UR5, R17 ;  /* 0x0000000504117c24 */ /* 0x000fc4000f8e0211 */
[----:B------:R-:W-:Y:S02]  /*66b0*/  IMAD R6, R19, UR4, R18 ;  /* 0x0000000413067c24 */ /* 0x000fe4000f8e0212 */
[----:B------:R-:W-:Y:S02]  /*66c0*/  IMAD.MOV.U32 R10, RZ, RZ, 0x1 ;  /* 0x00000001ff0a7424 */ /* 0x000fe400078e00ff */
[----:B------:R-:W-:Y:S01]  /*66d0*/  IMAD.MOV.U32 R5, RZ, RZ, R16 ;  /* 0x000000ffff057224 */ /* 0x000fe200078e0010 */
[----:B------:R-:W-:Y:S02]  /*66e0*/  SEL R4, R6, R17, !P4 ;  /* 0x0000001106047207 */ /* 0x000fe40006000000 */
[----:B------:R-:W-:-:S07]  /*66f0*/  SEL R6, R17, R6, !P4 ;  /* 0x0000000611067207 */ /* 0x000fce0006000000 */
.L_x_116:
[----:B------:R-:W-:Y:S05]  /*6700*/  BSYNC B1 ;  /* 0x0000000000017941 */ /* 0x000fea0003800000 */
.L_x_115:
[----:B------:R-:W-:-:S13]  /*6710*/  LOP3.LUT P1, RZ, R10, 0xff, RZ, 0xc0, !PT ;  /* 0x000000ff0aff7812 */ /* 0x000fda000782c0ff */
[----:B------:R-:W-:Y:S05]  /*6720*/  @P1 BRA `(.L_x_119) ;  /* 0xfffffff4004c1947 */ /* 0x000fea000383ffff */
[----:B------:R-:W-:Y:S05]  /*6730*/  BSYNC B0 ;  /* 0x0000000000007941 */ /* 0x000fea0003800000 */
.L_x_107:
[----:B------:R-:W-:-:S03]  /*6740*/  UMOV UR4, 0xffffffff ;  /* 0xffffffff00047882 */ /* 0x000fc60000000000 */
[----:B------:R-:W-:Y:S05]  /*6750*/  BRA.DIV UR4, `(.L_x_120) ;  /* 0x00000022049c7947 */ /* 0x000fea000b800000 */
[----:B------:R-:W-:-:S13]  /*6760*/  ELECT P0, URZ, PT ;  /* 0x00000000003f782f */ /* 0x000fda0003800000 */
.L_x_188:
[----:B------:R-:W-:Y:S04]  /*6770*/  BSSY B0, `(.L_x_121) ;  /* 0x00001ff000007945 */ /* 0x000fe80003800000 */
[----:B------:R-:W-:Y:S05]  /*6780*/  @!P0 BRA `(.L_x_122) ;  /* 0x0000001c00f48947 */ /* 0x000fea0003800000 */
[----:B------:R-:W-:-:S04]  /*6790*/  LOP3.LUT R7, R7, 0x2, RZ, 0xfc, !PT ;  /* 0x0000000207077812 */ /* 0x000fc800078efcff */
[----:B------:R-:W-:-:S13]  /*67a0*/  ISETP.NE.AND P0, PT, R7, 0x3, PT ;  /* 0x000000030700780c */ /* 0x000fda0003f05270 */
[----:B------:R-:W-:Y:S05]  /*67b0*/  @!P0 BRA `(.L_x_123) ;  /* 0x0000000000048947 */ /* 0x000fea0003800000 */
[----:B------:R-:W-:Y:S01]  /*67c0*/  BPT.TRAP 0x1 ;  /* 0x000000040000795c */ /* 0x000fe20000300000 */
.L_x_123:
[----:B------:R-:W0:Y:S01]  /*67d0*/  S2R R3, SR_CgaCtaId ;  /* 0x0000000000037919 */ /* 0x000e220000008800 */
[----:B------:R-:W-:Y:S02]  /*67e0*/  MOV R0, 0x400 ;  /* 0x0000040000007802 */ /* 0x000fe40000000f00 */
[----:B------:R-:W-:Y:S02]  /*67f0*/  SHF.L.U32 R2, R13, 0x1f, RZ ;  /* 0x0000001f0d027819 */ /* 0x000fe400000006ff */
[----:B0-----:R-:W-:-:S05]  /*6800*/  LEA R3, R3, R0, 0x18 ;  /* 0x0000000003037211 */ /* 0x001fca00078ec0ff */
[----:B------:R-:W-:-:S04]  /*6810*/  VIADD R3, R3, 0x1c0 ;  /* 0x000001c003037836 */ /* 0x000fc80000000000 */
[C---:B------:R-:W-:Y:S02]  /*6820*/  IMAD R5, R12.reuse, 0x8, R3 ;  /* 0x000000080c057824 */ /* 0x040fe400078e0203 */
[----:B------:R-:W-:Y:S02]  /*6830*/  VIADD R12, R12, 0x1 ;  /* 0x000000010c0c7836 */ /* 0x000fe40000000000 */
[----:B------:R-:W0:Y:S03]  /*6840*/  SYNCS.PHASECHK.TRANS64.TRYWAIT P0, [R5+URZ], R2 ;  /* 0x00000002050075a7 */ /* 0x000e26000800017f */
[----:B------:R-:W-:-:S04]  /*6850*/  ISETP.NE.AND P1, PT, R12, 0x38, PT ;  /* 0x000000380c00780c */ /* 0x000fc80003f25270 */
[----:B------:R-:W-:Y:S02]  /*6860*/  SEL R0, RZ, 0x1, P1 ;  /* 0x00000001ff007807 */ /* 0x000fe40000800000 */
[----:B------:R-:W-:Y:S02]  /*6870*/  SEL R12, R12, RZ, P1 ;  /* 0x000000ff0c0c7207 */ /* 0x000fe40000800000 */
[----:B------:R-:W-:-:S03]  /*6880*/  LOP3.LUT R13, R13, R0, RZ, 0x3c, !PT ;  /* 0x000000000d0d7212 */ /* 0x000fc600078e3cff */
[----:B------:R-:W-:Y:S01]  /*6890*/  IMAD R7, R12, 0x8, R3 ;  /* 0x000000080c077824 */ /* 0x000fe200078e0203 */
[----:B------:R-:W-:Y:S01]  /*68a0*/  SHF.L.U32 R4, R13, 0x1f, RZ ;  /* 0x0000001f0d047819 */ /* 0x000fe200000006ff */
[----:B0-----:R-:W-:Y:S06]  /*68b0*/  @!P0 BRA `(.L_x_124) ;  /* 0x0000002000688947 */ /* 0x001fec0003800000 */
.L_x_189:
[----:B------:R-:W1:Y:S01]  /*68c0*/  SYNCS.PHASECHK.TRANS64.TRYWAIT P0, [R7+URZ], R4 ;  /* 0x00000004070075a7 */ /* 0x000e62000800017f */
[----:B------:R-:W-:-:S05]  /*68d0*/  VIADD R0, R12, 0x1 ;  /* 0x000000010c007836 */ /* 0x000fca0000000000 */
[----:B------:R-:W-:-:S04]  /*68e0*/  ISETP.NE.AND P1, PT, R0, 0x38, PT ;  /* 0x000000380000780c */ /* 0x000fc80003f25270 */
[----:B0-----:R-:W-:Y:S02]  /*68f0*/  SEL R2, RZ, 0x1, P1 ;  /* 0x00000001ff027807 */ /* 0x001fe40000800000 */
[----:B------:R-:W-:Y:S02]  /*6900*/  SEL R0, R0, RZ, P1 ;  /* 0x000000ff00007207 */ /* 0x000fe40000800000 */
[----:B------:R-:W-:-:S03]  /*6910*/  LOP3.LUT R13, R13, R2, RZ, 0x3c, !PT ;  /* 0x000000020d0d7212 */ /* 0x000fc600078e3cff */
[----:B------:R-:W-:Y:S01]  /*6920*/  IMAD R6, R0, 0x8, R3 ;  /* 0x0000000800067824 */ /* 0x000fe200078e0203 */
[----:B------:R-:W-:Y:S01]  /*6930*/  SHF.L.U32 R5, R13, 0x1f, RZ ;  /* 0x0000001f0d057819 */ /* 0x000fe200000006ff */
[----:B-1----:R-:W-:Y:S06]  /*6940*/  @!P0 BRA `(.L_x_125) ;  /* 0x0000002000588947 */ /* 0x002fec0003800000 */
.L_x_190:
[----:B------:R-:W1:Y:S01]  /*6950*/  SYNCS.PHASECHK.TRANS64.TRYWAIT P0, [R6+URZ], R5 ;  /* 0x00000005060075a7 */ /* 0x000e62000800017f */
[----:B------:R-:W-:-:S05]  /*6960*/  VIADD R0, R0, 0x1 ;  /* 0x0000000100007836 */ /* 0x000fca0000000000 */
[----:B------:R-:W-:-:S04]  /*6970*/  ISETP.NE.AND P1, PT, R0, 0x38, PT ;  /* 0x000000380000780c */ /* 0x000fc80003f25270 */
[----:B------:R-:W-:Y:S02]  /*6980*/  SEL R2, RZ, 0x1, P1 ;  /* 0x00000001ff027807 */ /* 0x000fe40000800000 */
[----:B------:R-:W-:Y:S02]  /*6990*/  SEL R0, R0, RZ, P1 ;  /* 0x000000ff00007207 */ /* 0x000fe40000800000 */
[----:B------:R-:W-:-:S03]  /*69a0*/  LOP3.LUT R13, R13, R2, RZ, 0x3c, !PT ;  /* 0x000000020d0d7212 */ /* 0x000fc600078e3cff */
[----:B0-----:R-:W-:Y:S01]  /*69b0*/  IMAD R7, R0, 0x8, R3 ;  /* 0x0000000800077824 */ /* 0x001fe200078e0203 */
[----:B------:R-:W-:Y:S01]  /*69c0*/  SHF.L.U32 R4, R13, 0x1f, RZ ;  /* 0x0000001f0d047819 */ /* 0x000fe200000006ff */
[----:B-1----:R-:W-:Y:S06]  /*69d0*/  @!P0 BRA `(.L_x_126) ;  /* 0x0000002000488947 */ /* 0x002fec0003800000 */
.L_x_191:
        /* <DEDUP_REMOVED lines=9> */
.L_x_192:
        /* <DEDUP_REMOVED lines=9> */
.L_x_193:
        /* <DEDUP_REMOVED lines=9> */
.L_x_194:
        /* <DEDUP_REMOVED lines=9> */
.L_x_195:
        /* <DEDUP_REMOVED lines=9> */
.L_x_196:
        /* <DEDUP_REMOVED lines=9> */
.L_x_197:
        /* <DEDUP_REMOVED lines=9> */
.L_x_198:
        /* <DEDUP_REMOVED lines=9> */
.L_x_199:
        /* <DEDUP_REMOVED lines=9> */
.L_x_200:
        /* <DEDUP_REMOVED lines=9> */
.L_x_201:
        /* <DEDUP_REMOVED lines=9> */
.L_x_202:
        /* <DEDUP_REMOVED lines=9> */
.L_x_203:
        /* <DEDUP_REMOVED lines=9> */
.L_x_204:
        /* <DEDUP_REMOVED lines=9> */
.L_x_205:
        /* <DEDUP_REMOVED lines=9> */
.L_x_206:
        /* <DEDUP_REMOVED lines=9> */
.L_x_207:
        /* <DEDUP_REMOVED lines=9> */
.L_x_208:
        /* <DEDUP_REMOVED lines=9> */
.L_x_209:
        /* <DEDUP_REMOVED lines=9> */
.L_x_210:
        /* <DEDUP_REMOVED lines=9> */
.L_x_211:
        /* <DEDUP_REMOVED lines=9> */
.L_x_212:
        /* <DEDUP_REMOVED lines=9> */
.L_x_213:
        /* <DEDUP_REMOVED lines=9> */
.L_x_214:
        /* <DEDUP_REMOVED lines=9> */
.L_x_215:
        /* <DEDUP_REMOVED lines=9> */
.L_x_216:
        /* <DEDUP_REMOVED lines=9> */
.L_x_217:
        /* <DEDUP_REMOVED lines=9> */
.L_x_218:
        /* <DEDUP_REMOVED lines=9> */
.L_x_219:
        /* <DEDUP_REMOVED lines=9> */
.L_x_220:
        /* <DEDUP_REMOVED lines=9> */
.L_x_221:
        /* <DEDUP_REMOVED lines=9> */
.L_x_222:
        /* <DEDUP_REMOVED lines=9> */
.L_x_223:
        /* <DEDUP_REMOVED lines=9> */
.L_x_224:
        /* <DEDUP_REMOVED lines=9> */
.L_x_225:
        /* <DEDUP_REMOVED lines=9> */
.L_x_226:
        /* <DEDUP_REMOVED lines=9> */
.L_x_227:
        /* <DEDUP_REMOVED lines=9> */
.L_x_228:
        /* <DEDUP_REMOVED lines=9> */
.L_x_229:
        /* <DEDUP_REMOVED lines=9> */
.L_x_230:
        /* <DEDUP_REMOVED lines=9> */
.L_x_231:
        /* <DEDUP_REMOVED lines=9> */
.L_x_232:
        /* <DEDUP_REMOVED lines=9> */
.L_x_233:
        /* <DEDUP_REMOVED lines=9> */
.L_x_234:
        /* <DEDUP_REMOVED lines=9> */
.L_x_235:
        /* <DEDUP_REMOVED lines=9> */
.L_x_236:
        /* <DEDUP_REMOVED lines=9> */
.L_x_237:
        /* <DEDUP_REMOVED lines=9> */
.L_x_238:
        /* <DEDUP_REMOVED lines=9> */
.L_x_239:
        /* <DEDUP_REMOVED lines=9> */
.L_x_240:
        /* <DEDUP_REMOVED lines=9> */
.L_x_241:
        /* <DEDUP_REMOVED lines=9> */
.L_x_242:
[----:B------:R-:W1:Y:S01]  /*8690*/  SYNCS.PHASECHK.TRANS64.TRYWAIT P0, [R6+URZ], R5 ;  /* 0x00000005060075a7 */ /* 0x000e62000800017f */
[----:B------:R-:W-:-:S05]  /*86a0*/  VIADD R0, R0, 0x1 ;  /* 0x0000000100007836 */ /* 0x000fca0000000000 */
[----:B------:R-:W-:-:S04]  /*86b0*/  ISETP.NE.AND P1, PT, R0, 0x38, PT ;  /* 0x000000380000780c */ /* 0x000fc80003f25270 */
[----:B------:R-:W-:Y:S02]  /*86c0*/  SEL R2, RZ, 0x1, P1 ;  /* 0x00000001ff027807 */ /* 0x000fe40000800000 */
[----:B------:R-:W-:Y:S02]  /*86d0*/  SEL R0, R0, RZ, P1 ;  /* 0x000000ff00007207 */ /* 0x000fe40000800000 */
[----:B------:R-:W-:Y:S01]  /*86e0*/  LOP3.LUT R2, R13, R2, RZ, 0x3c, !PT ;  /* 0x000000020d027212 */ /* 0x000fe200078e3cff */
[----:B-1----:R-:W-:Y:S06]  /*86f0*/  @!P0 BRA `(.L_x_178) ;  /* 0x0000001400108947 */ /* 0x002fec0003800000 */
.L_x_243:
[----:B------:R-:W-:Y:S01]  /*8700*/  IMAD R3, R0, 0x8, R3 ;  /* 0x0000000800037824 */ /* 0x000fe200078e0203 */
[----:B------:R-:W-:-:S07]  /*8710*/  SHF.L.U32 R0, R2, 0x1f, RZ ;  /* 0x0000001f02007819 */ /* 0x000fce00000006ff */
.L_x_179:
[----:B--2---:R2:W3:Y:S02]  /*8720*/  SYNCS.PHASECHK.TRANS64.TRYWAIT P0, [R3+URZ], R0 ;  /* 0x00000000030075a7 */ /* 0x0044e4000800017f */
[----:B---3--:R-:W-:Y:S05]  /*8730*/  @!P0 NANOSLEEP.SYNCS 0x989680 ;  /* 0x009896800000895d */ /* 0x008fea0003900000 */
[----:B------:R-:W3:Y:S02]  /*8740*/  @!P0 SYNCS.PHASECHK.TRANS64 P0, [R3+URZ], R0 ;  /* 0x00000000030085a7 */ /* 0x000ee4000800007f */
[----:B---3--:R-:W-:Y:S05]  /*8750*/  @!P0 BRA `(.L_x_179) ;  /* 0xfffffffc00f08947 */ /* 0x008fea000383ffff */
.L_x_122:
[----:B------:R-:W-:Y:S05]  /*8760*/  BSYNC B0 ;  /* 0x0000000000007941 */ /* 0x000fea0003800000 */
.L_x_121:
[----:B------:R-:W-:Y:S05]  /*8770*/  EXIT ;  /* 0x000000000000794d */ /* 0x000fea0003800000 */
.L_x_16:
[----:B0-----:R-:W-:-:S04]  /*8780*/  IMAD.U32 R15, RZ, RZ, UR15 ;  /* 0x0000000fff0f7e24 */ /* 0x001fc8000f8e00ff */
[----:B------:R0:W1:Y:S03]  /*8790*/  SYNCS.PHASECHK.TRANS64.TRYWAIT P0, [R15+URZ+-0x8], R14 ;  /* 0xfffff80e0f0075a7 */ /* 0x000066000800017f */
[----:B-1----:R-:W-:Y:S05]  /*87a0*/  @!P0 NANOSLEEP.SYNCS 0x989680 ;  /* 0x009896800000895d */ /* 0x002fea0003900000 */
[----:B------:R-:W1:Y:S02]  /*87b0*/  @!P0 SYNCS.PHASECHK.TRANS64 P0, [R15+URZ+-0x8], R14 ;  /* 0xfffff80e0f0085a7 */ /* 0x000e64000800007f */
[----:B-1----:R-:W-:Y:S05]  /*87c0*/  @!P0 BRA `(.L_x_16) ;  /* 0xfffffffc00ec8947 */ /* 0x002fea000383ffff */
[----:B------:R-:W-:Y:S05]  /*87d0*/  BRA `(.L_x_180) ;  /* 0xffffff9000e87947 */ /* 0x000fea000383ffff */
.L_x_21:
[----:B-1----:R-:W-:-:S04]  /*87e0*/  IMAD.U32 R15, RZ, RZ, UR6 ;  /* 0x00000006ff0f7e24 */ /* 0x002fc8000f8e00ff */
[----:B------:R1:W2:Y:S03]  /*87f0*/  SYNCS.PHASECHK.TRANS64.TRYWAIT P0, [R15+URZ], R14 ;  /* 0x0000000e0f0075a7 */ /* 0x0002a6000800017f */
[----:B--2---:R-:W-:Y:S05]  /*8800*/  @!P0 NANOSLEEP.SYNCS 0x989680 ;  /* 0x009896800000895d */ /* 0x004fea0003900000 */
[----:B------:R-:W2:Y:S02]  /*8810*/  @!P0 SYNCS.PHASECHK.TRANS64 P0, [R15+URZ], R14 ;  /* 0x0000000e0f0085a7 */ /* 0x000ea4000800007f */
[----:B--2---:R-:W-:Y:S05]  /*8820*/  @!P0 BRA `(.L_x_21) ;  /* 0xfffffffc00ec8947 */ /* 0x004fea000383ffff */
[----:B------:R-:W-:Y:S05]  /*8830*/  BRA `(.L_x_20) ;  /* 0xffffff9400907947 */ /* 0x000fea000383ffff */
.L_x_27:
[----:B-1----:R-:W-:-:S04]  /*8840*/  IMAD.U32 R16, RZ, RZ, UR9 ;  /* 0x00000009ff107e24 */ /* 0x002fc8000f8e00ff */
[----:B------:R1:W2:Y:S03]  /*8850*/  SYNCS.PHASECHK.TRANS64.TRYWAIT P0, [R16+URZ], R15 ;  /* 0x0000000f100075a7 */ /* 0x0002a6000800017f */
[----:B--2---:R-:W-:Y:S05]  /*8860*/  @!P0 NANOSLEEP.SYNCS 0x989680 ;  /* 0x009896800000895d */ /* 0x004fea0003900000 */
[----:B------:R-:W2:Y:S02]  /*8870*/  @!P0 SYNCS.PHASECHK.TRANS64 P0, [R16+URZ], R15 ;  /* 0x0000000f100085a7 */ /* 0x000ea4000800007f */
[----:B--2---:R-:W-:Y:S05]  /*8880*/  @!P0 BRA `(.L_x_27) ;  /* 0xfffffffc00ec8947 */ /* 0x004fea000383ffff */
[----:B------:R-:W-:Y:S05]  /*8890*/  BRA `(.L_x_26) ;  /* 0xffffff9800d07947 */ /* 0x000fea000383ffff */
.L_x_35:
[----:B0-----:R-:W-:-:S04]  /*88a0*/  IMAD.U32 R15, RZ, RZ, UR15 ;  /* 0x0000000fff0f7e24 */ /* 0x001fc8000f8e00ff */
[----:B------:R0:W1:Y:S03]  /*88b0*/  SYNCS.PHASECHK.TRANS64.TRYWAIT P0, [R15+URZ+0x8], R14 ;  /* 0x0000080e0f0075a7 */ /* 0x000066000800017f */
[----:B-1----:R-:W-:Y:S05]  /*88c0*/  @!P0 NANOSLEEP.SYNCS 0x989680 ;  /* 0x009896800000895d */ /* 0x002fea0003900000 */
[----:B------:R-:W1:Y:S02]  /*88d0*/  @!P0 SYNCS.PHASECHK.TRANS64 P0, [R15+URZ+0x8], R14 ;  /* 0x0000080e0f0085a7 */ /* 0x000e64000800007f */
[----:B-1----:R-:W-:Y:S05]  /*88e0*/  @!P0 BRA `(.L_x_35) ;  /* 0xfffffffc00ec8947 */ /* 0x002fea000383ffff */
[----:B------:R-:W-:Y:S05]  /*88f0*/  BRA `(.L_x_181) ;  /* 0xffffffa000f47947 */ /* 0x000fea000383ffff */
.L_x_108:
[----:B------:R-:W-:Y:S01]  /*8900*/  BSSY B1, `(.L_x_182) ;  /* 0x0000006000017945 */ /* 0x000fe20003800000 */
[----:B------:R-:W-:-:S07]  /*8910*/  IMAD.MOV.U32 R10, RZ, RZ, -0x1 ;  /* 0xffffffffff0a7424 */ /* 0x000fce00078e00ff */
[----:B------:R-:W-:Y:S05]  /*8920*/  WARPSYNC.COLLECTIVE R10, `(.L_x_183) ;  /* 0x000000000a0c7348 */ /* 0x000fea0003c00000 */
[----:B------:R-:W-:Y:S02]  /*8930*/  ELECT P1, UR62, PT ;  /* 0x00000000003e782f */ /* 0x000fe40003820000 */
[----:B------:R-:W-:Y:S01]  /*8940*/  MOV R10, UR62 ;  /* 0x0000003e000a7c02 */ /* 0x000fe20008000f00 */
[----:B------:R-:W-:Y:S10]  /*8950*/  ENDCOLLECTIVE ;  /* 0x000000000000791b */ /* 0x000ff40003800000 */
.L_x_183:
[----:B------:R-:W-:Y:S05]  /*8960*/  BSYNC B1 ;  /* 0x0000000000017941 */ /* 0x000fea0003800000 */
.L_x_182:
[----:B------:R-:W-:Y:S05]  /*8970*/  BRA `(.L_x_184) ;  /* 0xffffffd000c47947 */ /* 0x000fea000383ffff */
.L_x_111:
[----:B-1----:R1:W2:Y:S02]  /*8980*/  SYNCS.PHASECHK.TRANS64.TRYWAIT P1, [R19+URZ+0x1c0], R10 ;  /* 0x0001c00a130075a7 */ /* 0x0022a4000802017f */
[----:B--2---:R-:W-:Y:S05]  /*8990*/  @!P1 NANOSLEEP.SYNCS 0x989680 ;  /* 0x009896800000995d */ /* 0x004fea0003900000 */
[----:B------:R-:W2:Y:S02]  /*89a0*/  @!P1 SYNCS.PHASECHK.TRANS64 P1, [R19+URZ+0x1c0], R10 ;  /* 0x0001c00a130095a7 */ /* 0x000ea4000802007f */
[----:B--2---:R-:W-:Y:S05]  /*89b0*/  @!P1 BRA `(.L_x_111) ;  /* 0xfffffffc00f09947 */ /* 0x004fea000383ffff */
[----:B------:R-:W-:Y:S05]  /*89c0*/  BRA `(.L_x_185) ;  /* 0xffffffd000f87947 */ /* 0x000fea000383ffff */
.L_x_120:
[----:B------:R-:W-:Y:S01]  /*89d0*/  BSSY B0, `(.L_x_186) ;  /* 0x0000006000007945 */ /* 0x000fe20003800000 */
[----:B------:R-:W-:-:S07]  /*89e0*/  IMAD.MOV.U32 R10, RZ, RZ, -0x1 ;  /* 0xffffffffff0a7424 */ /* 0x000fce00078e00ff */
[----:B------:R-:W-:Y:S05]  /*89f0*/  WARPSYNC.COLLECTIVE R10, `(.L_x_187) ;  /* 0x000000000a0c7348 */ /* 0x000fea0003c00000 */
[----:B------:R-:W-:Y:S02]  /*8a00*/  ELECT P1, UR62, PT ;  /* 0x00000000003e782f */ /* 0x000fe40003820000 */
[----:B------:R-:W-:Y:S01]  /*8a10*/  MOV R10, UR62 ;  /* 0x0000003e000a7c02 */ /* 0x000fe20008000f00 */
[----:B------:R-:W-:Y:S10]  /*8a20*/  ENDCOLLECTIVE ;  /* 0x000000000000791b */ /* 0x000ff40003800000 */
.L_x_187:
[----:B------:R-:W-:Y:S05]  /*8a30*/  BSYNC B0 ;  /* 0x0000000000007941 */ /* 0x000fea0003800000 */
.L_x_186:
[----:B------:R-:W-:Y:S01]  /*8a40*/  PLOP3.LUT P0, PT, P1, PT, PT, 0x80, 0x0 ;  /* 0x000000000000781c */ /* 0x000fe20000f0f070 */
[----:B------:R-:W-:-:S12]  /*8a50*/  BRA `(.L_x_188) ;  /* 0xffffffdc00447947 */ /* 0x000fd8000383ffff */
.L_x_124:
[----:B0-----:R0:W1:Y:S02]  /*8a60*/  SYNCS.PHASECHK.TRANS64.TRYWAIT P0, [R5+URZ], R2 ;  /* 0x00000002050075a7 */ /* 0x001064000800017f */
[----:B-1----:R-:W-:Y:S05]  /*8a70*/  @!P0 NANOSLEEP.SYNCS 0x989680 ;  /* 0x009896800000895d */ /* 0x002fea0003900000 */
[----:B------:R-:W1:Y:S02]  /*8a80*/  @!P0 SYNCS.PHASECHK.TRANS64 P0, [R5+URZ], R2 ;  /* 0x00000002050085a7 */ /* 0x000e64000800007f */
[----:B-1----:R-:W-:Y:S05]  /*8a90*/  @!P0 BRA `(.L_x_124) ;  /* 0xfffffffc00f08947 */ /* 0x002fea000383ffff */
[----:B------:R-:W-:Y:S05]  /*8aa0*/  BRA `(.L_x_189) ;  /* 0xffffffdc00847947 */ /* 0x000fea000383ffff */
.L_x_125:
[----:B0-----:R0:W1:Y:S02]  /*8ab0*/  SYNCS.PHASECHK.TRANS64.TRYWAIT P0, [R7+URZ], R4 ;  /* 0x00000004070075a7 */ /* 0x001064000800017f */
[----:B-1----:R-:W-:Y:S05]  /*8ac0*/  @!P0 NANOSLEEP.SYNCS 0x989680 ;  /* 0x009896800000895d */ /* 0x002fea0003900000 */
[----:B------:R-:W1:Y:S02]  /*8ad0*/  @!P0 SYNCS.PHASECHK.TRANS64 P0, [R7+URZ], R4 ;  /* 0x00000004070085a7 */ /* 0x000e64000800007f */
[----:B-1----:R-:W-:Y:S05]  /*8ae0*/  @!P0 BRA `(.L_x_125) ;  /* 0xfffffffc00f08947 */ /* 0x002fea000383ffff */
[----:B------:R-:W-:Y:S05]  /*8af0*/  BRA `(.L_x_190) ;  /* 0xffffffdc00947947 */ /* 0x000fea000383ffff */
.L_x_126:
[----:B0-----:R0:W1:Y:S02]  /*8b00*/  SYNCS.PHASECHK.TRANS64.TRYWAIT P0, [R6+URZ], R5 ;  /* 0x00000005060075a7 */ /* 0x001064000800017f */
[----:B-1----:R-:W-:Y:S05]  /*8b10*/  @!P0 NANOSLEEP.SYNCS 0x989680 ;  /* 0x009896800000895d */ /* 0x002fea0003900000 */
[----:B------:R-:W1:Y:S02]  /*8b20*/  @!P0 SYNCS.PHASECHK.TRANS64 P0, [R6+URZ], R5 ;  /* 0x00000005060085a7 */ /* 0x000e64000800007f */
[----:B-1----:R-:W-:Y:S05]  /*8b30*/  @!P0 BRA `(.L_x_126) ;  /* 0xfffffffc00f08947 */ /* 0x002fea000383ffff */
[----:B------:R-:W-:Y:S05]  /*8b40*/  BRA `(.L_x_191) ;  /* 0xffffffdc00a47947 */ /* 0x000fea000383ffff */
.L_x_127:
[----:B0-----:R0:W1:Y:S02]  /*8b50*/  SYNCS.PHASECHK.TRANS64.TRYWAIT P0, [R7+URZ], R4 ;  /* 0x00000004070075a7 */ /* 0x001064000800017f */
[----:B-1----:R-:W-:Y:S05]  /*8b60*/  @!P0 NANOSLEEP.SYNCS 0x989680 ;  /* 0x009896800000895d */ /* 0x002fea0003900000 */
[----:B------:R-:W1:Y:S02]  /*8b70*/  @!P0 SYNCS.PHASECHK.TRANS64 P0, [R7+URZ], R4 ;  /* 0x00000004070085a7 */ /* 0x000e64000800007f */
[----:B-1----:R-:W-:Y:S05]  /*8b80*/  @!P0 BRA `(.L_x_127) ;  /* 0xfffffffc00f08947 */ /* 0x002fea000383ffff */
[----:B------:R-:W-:Y:S05]  /*8b90*/  BRA `(.L_x_192) ;  /* 0xffffffdc00b47947 */ /* 0x000fea000383ffff */
.L_x_128:
[----:B0-----:R0:W1:Y:S02]  /*8ba0*/  SYNCS.PHASECHK.TRANS64.TRYWAIT P0, [R6+URZ], R5 ;  /* 0x00000005060075a7 */ /* 0x001064000800017f */
[----:B-1----:R-:W-:Y:S05]  /*8bb0*/  @!P0 NANOSLEEP.SYNCS 0x989680 ;  /* 0x009896800000895d */ /* 0x002fea0003900000 */
[----:B------:R-:W1:Y:S02]  /*8bc0*/  @!P0 SYNCS.PHASECHK.TRANS64 P0, [R6+URZ], R5 ;  /* 0x00000005060085a7 */ /* 0x000e64000800007f */
[----:B-1----:R-:W-:Y:S05]  /*8bd0*/  @!P0 BRA `(.L_x_128) ;  /* 0xfffffffc00f08947 */ /* 0x002fea000383ffff */
[----:B------:R-:W-:Y:S05]  /*8be0*/  BRA `(.L_x_193) ;  /* 0xffffffdc00c47947 */ /* 0x000fea000383ffff */
.L_x_129:
[----:B0-----:R0:W1:Y:S02]  /*8bf0*/  SYNCS.PHASECHK.TRANS64.TRYWAIT P0, [R7+URZ], R4 ;  /* 0x00000004070075a7 */ /* 0x001064000800017f */
[----:B-1----:R-:W-:Y:S05]  /*8c00*/  @!P0 NANOSLEEP.SYNCS 0x989680 ;  /* 0x009896800000895d */ /* 0x002fea0003900000 */
[----:B------:R-:W1:Y:S02]  /*8c10*/  @!P0 SYNCS.PHASECHK.TRANS64 P0, [R7+URZ], R4 ;  /* 0x00000004070085a7 */ /* 0x000e64000800007f */
[----:B-1----:R-:W-:Y:S05]  /*8c20*/  @!P0 BRA `(.L_x_129) ;  /* 0xfffffffc00f08947 */ /* 0x002fea000383ffff */
[----:B------:R-:W-:Y:S05]  /*8c30*/  BRA `(.L_x_194) ;  /* 0xffffffdc00d47947 */ /* 0x000fea000383ffff */
.L_x_130:
[----:B0-----:R0:W1:Y:S02]  /*8c40*/  SYNCS.PHASECHK.TRANS64.TRYWAIT P0, [R6+URZ], R5 ;  /* 0x00000005060075a7 */ /* 0x001064000800017f */
[----:B-1----:R-:W-:Y:S05]  /*8c50*/  @!P0 NANOSLEEP.SYNCS 0x989680 ;  /* 0x009896800000895d */ /* 0x002fea0003900000 */
[----:B------:R-:W1:Y:S02]  /*8c60*/  @!P0 SYNCS.PHASECHK.TRANS64 P0, [R6+URZ], R5 ;  /* 0x00000005060085a7 */ /* 0x000e64000800007f */
[----:B-1----:R-:W-:Y:S05]  /*8c70*/  @!P0 BRA `(.L_x_130) ;  /* 0xfffffffc00f08947 */ /* 0x002fea000383ffff */
[----:B------:R-:W-:Y:S05]  /*8c80*/  BRA `(.L_x_195) ;  /* 0xffffffdc00e47947 */ /* 0x000fea000383ffff */
.L_x_131:
[----:B0-----:R0:W1:Y:S02]  /*8c90*/  SYNCS.PHASECHK.TRANS64.TRYWAIT P0, [R7+URZ], R4 ;  /* 0x00000004070075a7 */ /* 0x001064000800017f */
[----:B-1----:R-:W-:Y:S05]  /*8ca0*/  @!P0 NANOSLEEP.SYNCS 0x989680 ;  /* 0x009896800000895d */ /* 0x002fea0003900000 */
[----:B------:R-:W1:Y:S02]  /*8cb0*/  @!P0 SYNCS.PHASECHK.TRANS64 P0, [R7+URZ], R4 ;  /* 0x00000004070085a7 */ /* 0x000e64000800007f */
[----:B-1----:R-:W-:Y:S05]  /*8cc0*/  @!P0 BRA `(.L_x_131) ;  /* 0xfffffffc00f08947 */ /* 0x002fea000383ffff */
[----:B------:R-:W-:Y:S05]  /*8cd0*/  BRA `(.L_x_196) ;  /* 0xffffffdc00f47947 */ /* 0x000fea000383ffff */
.L_x_132:
[----:B0-----:R0:W1:Y:S02]  /*8ce0*/  SYNCS.PHASECHK.TRANS64.TRYWAIT P0, [R6+URZ], R5 ;  /* 0x00000005060075a7 */ /* 0x001064000800017f */
[----:B-1----:R-:W-:Y:S05]  /*8cf0*/  @!P0 NANOSLEEP.SYNCS 0x989680 ;  /* 0x009896800000895d */ /* 0x002fea0003900000 */
[----:B------:R-:W1:Y:S02]  /*8d00*/  @!P0 SYNCS.PHASECHK.TRANS64 P0, [R6+URZ], R5 ;  /* 0x00000005060085a7 */ /* 0x000e64000800007f */
[----:B-1----:R-:W-:Y:S05]  /*8d10*/  @!P0 BRA `(.L_x_132) ;  /* 0xfffffffc00f08947 */ /* 0x002fea000383ffff */
[----:B------:R-:W-:Y:S05]  /*8d20*/  BRA `(.L_x_197) ;  /* 0xffffffe000047947 */ /* 0x000fea000383ffff */
.L_x_133:
[----:B0-----:R0:W1:Y:S02]  /*8d30*/  SYNCS.PHASECHK.TRANS64.TRYWAIT P0, [R7+URZ], R4 ;  /* 0x00000004070075a7 */ /* 0x001064000800017f */
[----:B-1----:R-:W-:Y:S05]  /*8d40*/  @!P0 NANOSLEEP.SYNCS 0x989680 ;  /* 0x009896800000895d */ /* 0x002fea0003900000 */
[----:B------:R-:W1:Y:S02]  /*8d50*/  @!P0 SYNCS.PHASECHK.TRANS64 P0, [R7+URZ], R4 ;  /* 0x00000004070085a7 */ /* 0x000e64000800007f */
[----:B-1----:R-:W-:Y:S05]  /*8d60*/  @!P0 BRA `(.L_x_133) ;  /* 0xfffffffc00f08947 */ /* 0x002fea000383ffff */
[----:B------:R-:W-:Y:S05]  /*8d70*/  BRA `(.L_x_198) ;  /* 0xffffffe000147947 */ /* 0x000fea000383ffff */
.L_x_134:
[----:B0-----:R0:W1:Y:S02]  /*8d80*/  SYNCS.PHASECHK.TRANS64.TRYWAIT P0, [R6+URZ], R5 ;  /* 0x00000005060075a7 */ /* 0x001064000800017f */
[----:B-1----:R-:W-:Y:S05]  /*8d90*/  @!P0 NANOSLEEP.SYNCS 0x989680 ;  /* 0x009896800000895d */ /* 0x002fea0003900000 */
[----:B------:R-:W1:Y:S02]  /*8da0*/  @!P0 SYNCS.PHASECHK.TRANS64 P0, [R6+URZ], R5 ;  /* 0x00000005060085a7 */ /* 0x000e64000800007f */
[----:B-1----:R-:W-:Y:S05]  /*8db0*/  @!P0 BRA `(.L_x_134) ;  /* 0xfffffffc00f08947 */ /* 0x002fea000383ffff */
[----:B------:R-:W-:Y:S05]  /*8dc0*/  BRA `(.L_x_199) ;  /* 0xffffffe000247947 */ /* 0x000fea000383ffff */
.L_x_135:
[----:B0-----:R0:W1:Y:S02]  /*8dd0*/  SYNCS.PHASECHK.TRANS64.TRYWAIT P0, [R7+URZ], R4 ;  /* 0x00000004070075a7 */ /* 0x001064000800017f */
[----:B-1----:R-:W-:Y:S05]  /*8de0*/  @!P0 NANOSLEEP.SYNCS 0x989680 ;  /* 0x009896800000895d */ /* 0x002fea0003900000 */
[----:B------:R-:W1:Y:S02]  /*8df0*/  @!P0 SYNCS.PHASECHK.TRANS64 P0, [R7+URZ], R4 ;  /* 0x00000004070085a7 */ /* 0x000e64000800007f */
[----:B-1----:R-:W-:Y:S05]  /*8e00*/  @!P0 BRA `(.L_x_135) ;  /* 0xfffffffc00f08947 */ /* 0x002fea000383ffff */
[----:B------:R-:W-:Y:S05]  /*8e10*/  BRA `(.L_x_200) ;  /* 0xffffffe000347947 */ /* 0x000fea000383ffff */
.L_x_136:
[----:B0-----:R0:W1:Y:S02]  /*8e20*/  SYNCS.PHASECHK.TRANS64.TRYWAIT P0, [R6+URZ], R5 ;  /* 0x00000005060075a7 */ /* 0x001064000800017f */
[----:B-1----:R-:W-:Y:S05]  /*8e30*/  @!P0 NANOSLEEP.SYNCS 0x989680 ;  /* 0x009896800000895d */ /* 0x002fea0003900000 */
[----:B------:R-:W1:Y:S02]  /*8e40*/  @!P0 SYNCS.PHASECHK.TRANS64 P0, [R6+URZ], R5 ;  /* 0x00000005060085a7 */ /* 0x000e64000800007f */
[----:B-1----:R-:W-:Y:S05]  /*8e50*/  @!P0 BRA `(.L_x_136) ;  /* 0xfffffffc00f08947 */ /* 0x002fea000383ffff */
[----:B------:R-:W-:Y:S05]  /*8e60*/  BRA `(.L_x_201) ;  /* 0xffffffe000447947 */ /* 0x000fea000383ffff */
.L_x_137:
[----:B0-----:R0:W1:Y:S02]  /*8e70*/  SYNCS.PHASECHK.TRANS64.TRYWAIT P0, [R7+URZ], R4 ;  /* 0x00000004070075a7 */ /* 0x001064000800017f */
[----:B-1----:R-:W-:Y:S05]  /*8e80*/  @!P0 NANOSLEEP.SYNCS 0x989680 ;  /* 0x009896800000895d */ /* 0x002fea0003900000 */
[----:B------:R-:W1:Y:S02]  /*8e90*/  @!P0 SYNCS.PHASECHK.TRANS64 P0, [R7+URZ], R4 ;  /* 0x00000004070085a7 */ /* 0x000e64000800007f */
[----:B-1----:R-:W-:Y:S05]  /*8ea0*/  @!P0 BRA `(.L_x_137) ;  /* 0xfffffffc00f08947 */ /* 0x002fea000383ffff */
[----:B------:R-:W-:Y:S05]  /*8eb0*/  BRA `(.L_x_202) ;  /* 0xffffffe000547947 */ /* 0x000fea000383ffff */
.L_x_138:
[----:B0-----:R0:W1:Y:S02]  /*8ec0*/  SYNCS.PHASECHK.TRANS64.TRYWAIT P0, [R6+URZ], R5 ;  /* 0x00000005060075a7 */ /* 0x001064000800017f */
[----:B-1----:R-:W-:Y:S05]  /*8ed0*/  @!P0 NANOSLEEP.SYNCS 0x989680 ;  /* 0x009896800000895d */ /* 0x002fea0003900000 */
[----:B------:R-:W1:Y:S02]  /*8ee0*/  @!P0 SYNCS.PHASECHK.TRANS64 P0, [R6+URZ], R5 ;  /* 0x00000005060085a7 */ /* 0x000e64000800007f */
[----:B-1----:R-:W-:Y:S05]  /*8ef0*/  @!P0 BRA `(.L_x_138) ;  /* 0xfffffffc00f08947 */ /* 0x002fea000383ffff */
[----:B------:R-:W-:Y:S05]  /*8f00*/  BRA `(.L_x_203) ;  /* 0xffffffe000647947 */ /* 0x000fea000383ffff */
.L_x_139:
[----:B0-----:R0:W1:Y:S02]  /*8f10*/  SYNCS.PHASECHK.TRANS64.TRYWAIT P0, [R7+URZ], R4 ;  /* 0x00000004070075a7 */ /* 0x001064000800017f */
[----:B-1----:R-:W-:Y:S05]  /*8f20*/  @!P0 NANOSLEEP.SYNCS 0x989680 ;  /* 0x009896800000895d */ /* 0x002fea0003900000 */
[----:B------:R-:W1:Y:S02]  /*8f30*/  @!P0 SYNCS.PHASECHK.TRANS64 P0, [R7+URZ], R4 ;  /* 0x00000004070085a7 */ /* 0x000e64000800007f */
[----:B-1----:R-:W-:Y:S05]  /*8f40*/  @!P0 BRA `(.L_x_139) ;  /* 0xfffffffc00f08947 */ /* 0x002fea000383ffff */
[----:B------:R-:W-:Y:S05]  /*8f50*/  BRA `(.L_x_204) ;  /* 0xffffffe000747947 */ /* 0x000fea000383ffff */
.L_x_140:
[----:B0-----:R0:W1:Y:S02]  /*8f60*/  SYNCS.PHASECHK.TRANS64.TRYWAIT P0, [R6+URZ], R5 ;  /* 0x00000005060075a7 */ /* 0x001064000800017f */
[----:B-1----:R-:W-:Y:S05]  /*8f70*/  @!P0 NANOSLEEP.SYNCS 0x989680 ;  /* 0x009896800000895d */ /* 0x002fea0003900000 */
[----:B------:R-:W1:Y:S02]  /*8f80*/  @!P0 SYNCS.PHASECHK.TRANS64 P0, [R6+URZ], R5 ;  /* 0x00000005060085a7 */ /* 0x000e64000800007f */
[----:B-1----:R-:W-:Y:S05]  /*8f90*/  @!P0 BRA `(.L_x_140) ;  /* 0xfffffffc00f08947 */ /* 0x002fea000383ffff */
[----:B------:R-:W-:Y:S05]  /*8fa0*/  BRA `(.L_x_205) ;  /* 0xffffffe000847947 */ /* 0x000fea000383ffff */
.L_x_141:
[----:B0-----:R0:W1:Y:S02]  /*8fb0*/  SYNCS.PHASECHK.TRANS64.TRYWAIT P0, [R7+URZ], R4 ;  /* 0x00000004070075a7 */ /* 0x001064000800017f */
[----:B-1----:R-:W-:Y:S05]  /*8fc0*/  @!P0 NANOSLEEP.SYNCS 0x989680 ;  /* 0x009896800000895d */ /* 0x002fea0003900000 */
[----:B------:R-:W1:Y:S02]  /*8fd0*/  @!P0 SYNCS.PHASECHK.TRANS64 P0, [R7+URZ], R4 ;  /* 0x00000004070085a7 */ /* 0x000e64000800007f */
[----:B-1----:R-:W-:Y:S05]  /*8fe0*/  @!P0 BRA `(.L_x_141) ;  /* 0xfffffffc00f08947 */ /* 0x002fea000383ffff */
[----:B------:R-:W-:Y:S05]  /*8ff0*/  BRA `(.L_x_206) ;  /* 0xffffffe000947947 */ /* 0x000fea000383ffff */
.L_x_142:
[----:B0-----:R0:W1:Y:S02]  /*9000*/  SYNCS.PHASECHK.TRANS64.TRYWAIT P0, [R6+URZ], R5 ;  /* 0x00000005060075a7 */ /* 0x001064000800017f */
[----:B-1----:R-:W-:Y:S05]  /*9010*/  @!P0 NANOSLEEP.SYNCS 0x989680 ;  /* 0x009896800000895d */ /* 0x002fea0003900000 */
[----:B------:R-:W1:Y:S02]  /*9020*/  @!P0 SYNCS.PHASECHK.TRANS64 P0, [R6+URZ], R5 ;  /* 0x00000005060085a7 */ /* 0x000e64000800007f */
[----:B-1----:R-:W-:Y:S05]  /*9030*/  @!P0 BRA `(.L_x_142) ;  /* 0xfffffffc00f08947 */ /* 0x002fea000383ffff */
[----:B------:R-:W-:Y:S05]  /*9040*/  BRA `(.L_x_207) ;  /* 0xffffffe000a47947 */ /* 0x000fea000383ffff */
.L_x_143:
[----:B0-----:R0:W1:Y:S02]  /*9050*/  SYNCS.PHASECHK.TRANS64.TRYWAIT P0, [R7+URZ], R4 ;  /* 0x00000004070075a7 */ /* 0x001064000800017f */
[----:B-1----:R-:W-:Y:S05]  /*9060*/  @!P0 NANOSLEEP.SYNCS 0x989680 ;  /* 0x009896800000895d */ /* 0x002fea0003900000 */
[----:B------:R-:W1:Y:S02]  /*9070*/  @!P0 SYNCS.PHASECHK.TRANS64 P0, [R7+URZ], R4 ;  /* 0x00000004070085a7 */ /* 0x000e64000800007f */
[----:B-1----:R-:W-:Y:S05]  /*9080*/  @!P0 BRA `(.L_x_143) ;  /* 0xfffffffc00f08947 */ /* 0x002fea000383ffff */
[----:B------:R-:W-:Y:S05]  /*9090*/  BRA `(.L_x_208) ;  /* 0xffffffe000b47947 */ /* 0x000fea000383ffff */
.L_x_144:
[----:B0-----:R0:W1:Y:S02]  /*90a0*/  SYNCS.PHASECHK.TRANS64.TRYWAIT P0, [R6+URZ], R5 ;  /* 0x00000005060075a7 */ /* 0x001064000800017f */
[----:B-1----:R-:W-:Y:S05]  /*90b0*/  @!P0 NANOSLEEP.SYNCS 0x989680 ;  /* 0x009896800000895d */ /* 0x002fea0003900000 */
[----:B------:R-:W1:Y:S02]  /*90c0*/  @!P0 SYNCS.PHASECHK.TRANS64 P0, [R6+URZ], R5 ;  /* 0x00000005060085a7 */ /* 0x000e64000800007f */
[----:B-1----:R-:W-:Y:S05]  /*90d0*/  @!P0 BRA `(.L_x_144) ;  /* 0xfffffffc00f08947 */ /* 0x002fea000383ffff */
[----:B------:R-:W-:Y:S05]  /*90e0*/  BRA `(.L_x_209) ;  /* 0xffffffe000c47947 */ /* 0x000fea000383ffff */
.L_x_145:
[----:B0-----:R0:W1:Y:S02]  /*90f0*/  SYNCS.PHASECHK.TRANS64.TRYWAIT P0, [R7+URZ], R4 ;  /* 0x00000004070075a7 */ /* 0x001064000800017f */
[----:B-1----:R-:W-:Y:S05]  /*9100*/  @!P0 NANOSLEEP.SYNCS 0x989680 ;  /* 0x009896800000895d */ /* 0x002fea0003900000 */
[----:B------:R-:W1:Y:S02]  /*9110*/  @!P0 SYNCS.PHASECHK.TRANS64 P0, [R7+URZ], R4 ;  /* 0x00000004070085a7 */ /* 0x000e64000800007f */
[----:B-1----:R-:W-:Y:S05]  /*9120*/  @!P0 BRA `(.L_x_145) ;  /* 0xfffffffc00f08947 */ /* 0x002fea000383ffff */
[----:B------:R-:W-:Y:S05]  /*9130*/  BRA `(.L_x_210) ;  /* 0xffffffe000d47947 */ /* 0x000fea000383ffff */
.L_x_146:
[----:B0-----:R0:W1:Y:S02]  /*9140*/  SYNCS.PHASECHK.TRANS64.TRYWAIT P0, [R6+URZ], R5 ;  /* 0x00000005060075a7 */ /* 0x001064000800017f */
[----:B-1----:R-:W-:Y:S05]  /*9150*/  @!P0 NANOSLEEP.SYNCS 0x989680 ;  /* 0x009896800000895d */ /* 0x002fea0003900000 */
[----:B------:R-:W1:Y:S02]  /*9160*/  @!P0 SYNCS.PHASECHK.TRANS64 P0, [R6+URZ], R5 ;  /* 0x00000005060085a7 */ /* 0x000e64000800007f */
[----:B-1----:R-:W-:Y:S05]  /*9170*/  @!P0 BRA `(.L_x_146) ;  /* 0xfffffffc00f08947 */ /* 0x002fea000383ffff */
[----:B------:R-:W-:Y:S05]  /*9180*/  BRA `(.L_x_211) ;  /* 0xffffffe000e47947 */ /* 0x000fea000383ffff */
.L_x_147:
[----:B0-----:R0:W1:Y:S02]  /*9190*/  SYNCS.PHASECHK.TRANS64.TRYWAIT P0, [R7+URZ], R4 ;  /* 0x00000004070075a7 */ /* 0x001064000800017f */
[----:B-1----:R-:W-:Y:S05]  /*91a0*/  @!P0 NANOSLEEP.SYNCS 0x989680 ;  /* 0x009896800000895d */ /* 0x002fea0003900000 */
[----:B------:R-:W1:Y:S02]  /*91b0*/  @!P0 SYNCS.PHASECHK.TRANS64 P0, [R7+URZ], R4 ;  /* 0x00000004070085a7 */ /* 0x000e64000800007f */
[----:B-1----:R-:W-:Y:S05]  /*91c0*/  @!P0 BRA `(.L_x_147) ;  /* 0xfffffffc00f08947 */ /* 0x002fea000383ffff */
[----:B------:R-:W-:Y:S05]  /*91d0*/  BRA `(.L_x_212) ;  /* 0xffffffe000f47947 */ /* 0x000fea000383ffff */
.L_x_148:
[----:B0-----:R0:W1:Y:S02]  /*91e0*/  SYNCS.PHASECHK.TRANS64.TRYWAIT P0, [R6+URZ], R5 ;  /* 0x00000005060075a7 */ /* 0x001064000800017f */
[----:B-1----:R-:W-:Y:S05]  /*91f0*/  @!P0 NANOSLEEP.SYNCS 0x989680 ;  /* 0x009896800000895d */ /* 0x002fea0003900000 */
[----:B------:R-:W1:Y:S02]  /*9200*/  @!P0 SYNCS.PHASECHK.TRANS64 P0, [R6+URZ], R5 ;  /* 0x00000005060085a7 */ /* 0x000e64000800007f */
[----:B-1----:R-:W-:Y:S05]  /*9210*/  @!P0 BRA `(.L_x_148) ;  /* 0xfffffffc00f08947 */ /* 0x002fea000383ffff */
[----:B------:R-:W-:Y:S05]  /*9220*/  BRA `(.L_x_213) ;  /* 0xffffffe400047947 */ /* 0x000fea000383ffff */
.L_x_149:
[----:B0-----:R0:W1:Y:S02]  /*9230*/  SYNCS.PHASECHK.TRANS64.TRYWAIT P0, [R7+URZ], R4 ;  /* 0x00000004070075a7 */ /* 0x001064000800017f */
[----:B-1----:R-:W-:Y:S05]  /*9240*/  @!P0 NANOSLEEP.SYNCS 0x989680 ;  /* 0x009896800000895d */ /* 0x002fea0003900000 */
[----:B------:R-:W1:Y:S02]  /*9250*/  @!P0 SYNCS.PHASECHK.TRANS64 P0, [R7+URZ], R4 ;  /* 0x00000004070085a7 */ /* 0x000e64000800007f */
[----:B-1----:R-:W-:Y:S05]  /*9260*/  @!P0 BRA `(.L_x_149) ;  /* 0xfffffffc00f08947 */ /* 0x002fea000383ffff */
[----:B------:R-:W-:Y:S05]  /*9270*/  BRA `(.L_x_214) ;  /* 0xffffffe400147947 */ /* 0x000fea000383ffff */
.L_x_150:
[----:B0-----:R0:W1:Y:S02]  /*9280*/  SYNCS.PHASECHK.TRANS64.TRYWAIT P0, [R6+URZ], R5 ;  /* 0x00000005060075a7 */ /* 0x001064000800017f */
[----:B-1----:R-:W-:Y:S05]  /*9290*/  @!P0 NANOSLEEP.SYNCS 0x989680 ;  /* 0x009896800000895d */ /* 0x002fea0003900000 */
[----:B------:R-:W1:Y:S02]  /*92a0*/  @!P0 SYNCS.PHASECHK.TRANS64 P0, [R6+URZ], R5 ;  /* 0x00000005060085a7 */ /* 0x000e64000800007f */
[----:B-1----:R-:W-:Y:S05]  /*92b0*/  @!P0 BRA `(.L_x_150) ;  /* 0xfffffffc00f08947 */ /* 0x002fea000383ffff */
[----:B------:R-:W-:Y:S05]  /*92c0*/  BRA `(.L_x_215) ;  /* 0xffffffe400247947 */ /* 0x000fea000383ffff */
.L_x_151:
[----:B0-----:R0:W1:Y:S02]  /*92d0*/  SYNCS.PHASECHK.TRANS64.TRYWAIT P0, [R7+URZ], R4 ;  /* 0x00000004070075a7 */ /* 0x001064000800017f */
[----:B-1----:R-:W-:Y:S05]  /*92e0*/  @!P0 NANOSLEEP.SYNCS 0x989680 ;  /* 0x009896800000895d */ /* 0x002fea0003900000 */
[----:B------:R-:W1:Y:S02]  /*92f0*/  @!P0 SYNCS.PHASECHK.TRANS64 P0, [R7+URZ], R4 ;  /* 0x00000004070085a7 */ /* 0x000e64000800007f */
[----:B-1----:R-:W-:Y:S05]  /*9300*/  @!P0 BRA `(.L_x_151) ;  /* 0xfffffffc00f08947 */ /* 0x002fea000383ffff */
[----:B------:R-:W-:Y:S05]  /*9310*/  BRA `(.L_x_216) ;  /* 0xffffffe400347947 */ /* 0x000fea000383ffff */
.L_x_152:
[----:B0-----:R0:W1:Y:S02]  /*9320*/  SYNCS.PHASECHK.TRANS64.TRYWAIT P0, [R6+URZ], R5 ;  /* 0x00000005060075a7 */ /* 0x001064000800017f */
[----:B-1----:R-:W-:Y:S05]  /*9330*/  @!P0 NANOSLEEP.SYNCS 0x989680 ;  /* 0x009896800000895d */ /* 0x002fea0003900000 */
[----:B------:R-:W1:Y:S02]  /*9340*/  @!P0 SYNCS.PHASECHK.TRANS64 P0, [R6+URZ], R5 ;  /* 0x00000005060085a7 */ /* 0x000e64000800007f */
[----:B-1----:R-:W-:Y:S05]  /*9350*/  @!P0 BRA `(.L_x_152) ;  /* 0xfffffffc00f08947 */ /* 0x002fea000383ffff */
[----:B------:R-:W-:Y:S05]  /*9360*/  BRA `(.L_x_217) ;  /* 0xffffffe400447947 */ /* 0x000fea000383ffff */
.L_x_153:
[----:B0-----:R0:W1:Y:S02]  /*9370*/  SYNCS.PHASECHK.TRANS64.TRYWAIT P0, [R7+URZ], R4 ;  /* 0x00000004070075a7 */ /* 0x001064000800017f */
[----:B-1----:R-:W-:Y:S05]  /*9380*/  @!P0 NANOSLEEP.SYNCS 0x989680 ;  /* 0x009896800000895d */ /* 0x002fea0003900000 */
[----:B------:R-:W1:Y:S02]  /*9390*/  @!P0 SYNCS.PHASECHK.TRANS64 P0, [R7+URZ], R4 ;  /* 0x00000004070085a7 */ /* 0x000e64000800007f */
[----:B-1----:R-:W-:Y:S05]  /*93a0*/  @!P0 BRA `(.L_x_153) ;  /* 0xfffffffc00f08947 */ /* 0x002fea000383ffff */
[----:B------:R-:W-:Y:S05]  /*93b0*/  BRA `(.L_x_218) ;  /* 0xffffffe400547947 */ /* 0x000fea000383ffff */
.L_x_154:
[----:B0-----:R0:W1:Y:S02]  /*93c0*/  SYNCS.PHASECHK.TRANS64.TRYWAIT P0, [R6+URZ], R5 ;  /* 0x00000005060075a7 */ /* 0x001064000800017f */
[----:B-1----:R-:W-:Y:S05]  /*93d0*/  @!P0 NANOSLEEP.SYNCS 0x989680 ;  /* 0x009896800000895d */ /* 0x002fea0003900000 */
[----:B------:R-:W1:Y:S02]  /*93e0*/  @!P0 SYNCS.PHASECHK.TRANS64 P0, [R6+URZ], R5 ;  /* 0x00000005060085a7 */ /* 0x000e64000800007f */
[----:B-1----:R-:W-:Y:S05]  /*93f0*/  @!P0 BRA `(.L_x_154) ;  /* 0xfffffffc00f08947 */ /* 0x002fea000383ffff */
[----:B------:R-:W-:Y:S05]  /*9400*/  BRA `(.L_x_219) ;  /* 0xffffffe400647947 */ /* 0x000fea000383ffff */
.L_x_155:
[----:B0-----:R0:W1:Y:S02]  /*9410*/  SYNCS.PHASECHK.TRANS64.TRYWAIT P0, [R7+URZ], R4 ;  /* 0x00000004070075a7 */ /* 0x001064000800017f */
[----:B-1----:R-:W-:Y:S05]  /*9420*/  @!P0 NANOSLEEP.SYNCS 0x989680 ;  /* 0x009896800000895d */ /* 0x002fea0003900000 */
[----:B------:R-:W1:Y:S02]  /*9430*/  @!P0 SYNCS.PHASECHK.TRANS64 P0, [R7+URZ], R4 ;  /* 0x00000004070085a7 */ /* 0x000e64000800007f */
[----:B-1----:R-:W-:Y:S05]  /*9440*/  @!P0 BRA `(.L_x_155) ;  /* 0xfffffffc00f08947 */ /* 0x002fea000383ffff */
[----:B------:R-:W-:Y:S05]  /*9450*/  BRA `(.L_x_220) ;  /* 0xffffffe400747947 */ /* 0x000fea000383ffff */
.L_x_156:
[----:B0-----:R0:W1:Y:S02]  /*9460*/  SYNCS.PHASECHK.TRANS64.TRYWAIT P0, [R6+URZ], R5 ;  /* 0x00000005060075a7 */ /* 0x001064000800017f */
[----:B-1----:R-:W-:Y:S05]  /*9470*/  @!P0 NANOSLEEP.SYNCS 0x989680 ;  /* 0x009896800000895d */ /* 0x002fea0003900000 */
[----:B------:R-:W1:Y:S02]  /*9480*/  @!P0 SYNCS.PHASECHK.TRANS64 P0, [R6+URZ], R5 ;  /* 0x00000005060085a7 */ /* 0x000e64000800007f */
[----:B-1----:R-:W-:Y:S05]  /*9490*/  @!P0 BRA `(.L_x_156) ;  /* 0xfffffffc00f08947 */ /* 0x002fea000383ffff */
[----:B------:R-:W-:Y:S05]  /*94a0*/  BRA `(.L_x_221) ;  /* 0xffffffe400847947 */ /* 0x000fea000383ffff */
.L_x_157:
[----:B0-----:R0:W1:Y:S02]  /*94b0*/  SYNCS.PHASECHK.TRANS64.TRYWAIT P0, [R7+URZ], R4 ;  /* 0x00000004070075a7 */ /* 0x001064000800017f */
[----:B-1----:R-:W-:Y:S05]  /*94c0*/  @!P0 NANOSLEEP.SYNCS 0x989680 ;  /* 0x009896800000895d */ /* 0x002fea0003900000 */
[----:B------:R-:W1:Y:S02]  /*94d0*/  @!P0 SYNCS.PHASECHK.TRANS64 P0, [R7+URZ], R4 ;  /* 0x00000004070085a7 */ /* 0x000e64000800007f */
[----:B-1----:R-:W-:Y:S05]  /*94e0*/  @!P0 BRA `(.L_x_157) ;  /* 0xfffffffc00f08947 */ /* 0x002fea000383ffff */
[----:B------:R-:W-:Y:S05]  /*94f0*/  BRA `(.L_x_222) ;  /* 0xffffffe400947947 */ /* 0x000fea000383ffff */
.L_x_158:
[----:B0-----:R0:W1:Y:S02]  /*9500*/  SYNCS.PHASECHK.TRANS64.TRYWAIT P0, [R6+URZ], R5 ;  /* 0x00000005060075a7 */ /* 0x001064000800017f */
[----:B-1----:R-:W-:Y:S05]  /*9510*/  @!P0 NANOSLEEP.SYNCS 0x989680 ;  /* 0x009896800000895d */ /* 0x002fea0003900000 */
[----:B------:R-:W1:Y:S02]  /*9520*/  @!P0 SYNCS.PHASECHK.TRANS64 P0, [R6+URZ], R5 ;  /* 0x00000005060085a7 */ /* 0x000e64000800007f */
[----:B-1----:R-:W-:Y:S05]  /*9530*/  @!P0 BRA `(.L_x_158) ;  /* 0xfffffffc00f08947 */ /* 0x002fea000383ffff */
[----:B------:R-:W-:Y:S05]  /*9540*/  BRA `(.L_x_223) ;  /* 0xffffffe400a47947 */ /* 0x000fea000383ffff */
.L_x_159:
[----:B0-----:R0:W1:Y:S02]  /*9550*/  SYNCS.PHASECHK.TRANS64.TRYWAIT P0, [R7+URZ], R4 ;  /* 0x00000004070075a7 */ /* 0x001064000800017f */
[----:B-1----:R-:W-:Y:S05]  /*9560*/  @!P0 NANOSLEEP.SYNCS 0x989680 ;  /* 0x009896800000895d */ /* 0x002fea0003900000 */
[----:B------:R-:W1:Y:S02]  /*9570*/  @!P0 SYNCS.PHASECHK.TRANS64 P0, [R7+URZ], R4 ;  /* 0x00000004070085a7 */ /* 0x000e64000800007f */
[----:B-1----:R-:W-:Y:S05]  /*9580*/  @!P0 BRA `(.L_x_159) ;  /* 0xfffffffc00f08947 */ /* 0x002fea000383ffff */
[----:B------:R-:W-:Y:S05]  /*9590*/  BRA `(.L_x_224) ;  /* 0xffffffe400b47947 */ /* 0x000fea000383ffff */
.L_x_160:
[----:B0-----:R0:W1:Y:S02]  /*95a0*/  SYNCS.PHASECHK.TRANS64.TRYWAIT P0, [R6+URZ], R5 ;  /* 0x00000005060075a7 */ /* 0x001064000800017f */
[----:B-1----:R-:W-:Y:S05]  /*95b0*/  @!P0 NANOSLEEP.SYNCS 0x989680 ;  /* 0x009896800000895d */ /* 0x002fea0003900000 */
[----:B------:R-:W1:Y:S02]  /*95c0*/  @!P0 SYNCS.PHASECHK.TRANS64 P0, [R6+URZ], R5 ;  /* 0x00000005060085a7 */ /* 0x000e64000800007f */
[----:B-1----:R-:W-:Y:S05]  /*95d0*/  @!P0 BRA `(.L_x_160) ;  /* 0xfffffffc00f08947 */ /* 0x002fea000383ffff */
[----:B------:R-:W-:Y:S05]  /*95e0*/  BRA `(.L_x_225) ;  /* 0xffffffe400c47947 */ /* 0x000fea000383ffff */
.L_x_161:
[----:B0-----:R0:W1:Y:S02]  /*95f0*/  SYNCS.PHASECHK.TRANS64.TRYWAIT P0, [R7+URZ], R4 ;  /* 0x00000004070075a7 */ /* 0x001064000800017f */
[----:B-1----:R-:W-:Y:S05]  /*9600*/  @!P0 NANOSLEEP.SYNCS 0x989680 ;  /* 0x009896800000895d */ /* 0x002fea0003900000 */
[----:B------:R-:W1:Y:S02]  /*9610*/  @!P0 SYNCS.PHASECHK.TRANS64 P0, [R7+URZ], R4 ;  /* 0x00000004070085a7 */ /* 0x000e64000800007f */
[----:B-1----:R-:W-:Y:S05]  /*9620*/  @!P0 BRA `(.L_x_161) ;  /* 0xfffffffc00f08947 */ /* 0x002fea000383ffff */
[----:B------:R-:W-:Y:S05]  /*9630*/  BRA `(.L_x_226) ;  /* 0xffffffe400d47947 */ /* 0x000fea000383ffff */
.L_x_162:
[----:B0-----:R0:W1:Y:S02]  /*9640*/  SYNCS.PHASECHK.TRANS64.TRYWAIT P0, [R6+URZ], R5 ;  /* 0x00000005060075a7 */ /* 0x001064000800017f */
[----:B-1----:R-:W-:Y:S05]  /*9650*/  @!P0 NANOSLEEP.SYNCS 0x989680 ;  /* 0x009896800000895d */ /* 0x002fea0003900000 */
[----:B------:R-:W1:Y:S02]  /*9660*/  @!P0 SYNCS.PHASECHK.TRANS64 P0, [R6+URZ], R5 ;  /* 0x00000005060085a7 */ /* 0x000e64000800007f */
[----:B-1----:R-:W-:Y:S05]  /*9670*/  @!P0 BRA `(.L_x_162) ;  /* 0xfffffffc00f08947 */ /* 0x002fea000383ffff */
[----:B------:R-:W-:Y:S05]  /*9680*/  BRA `(.L_x_227) ;  /* 0xffffffe400e47947 */ /* 0x000fea000383ffff */
.L_x_163:
[----:B0-----:R0:W1:Y:S02]  /*9690*/  SYNCS.PHASECHK.TRANS64.TRYWAIT P0, [R7+URZ], R4 ;  /* 0x00000004070075a7 */ /* 0x001064000800017f */
[----:B-1----:R-:W-:Y:S05]  /*96a0*/  @!P0 NANOSLEEP.SYNCS 0x989680 ;  /* 0x009896800000895d */ /* 0x002fea0003900000 */
[----:B------:R-:W1:Y:S02]  /*96b0*/  @!P0 SYNCS.PHASECHK.TRANS64 P0, [R7+URZ], R4 ;  /* 0x00000004070085a7 */ /* 0x000e64000800007f */
[----:B-1----:R-:W-:Y:S05]  /*96c0*/  @!P0 BRA `(.L_x_163) ;  /* 0xfffffffc00f08947 */ /* 0x002fea000383ffff */
[----:B------:R-:W-:Y:S05]  /*96d0*/  BRA `(.L_x_228) ;  /* 0xffffffe400f47947 */ /* 0x000fea000383ffff */
.L_x_164:
[----:B0-----:R0:W1:Y:S02]  /*96e0*/  SYNCS.PHASECHK.TRANS64.TRYWAIT P0, [R6+URZ], R5 ;  /* 0x00000005060075a7 */ /* 0x001064000800017f */
[----:B-1----:R-:W-:Y:S05]  /*96f0*/  @!P0 NANOSLEEP.SYNCS 0x989680 ;  /* 0x009896800000895d */ /* 0x002fea0003900000 */
[----:B------:R-:W1:Y:S02]  /*9700*/  @!P0 SYNCS.PHASECHK.TRANS64 P0, [R6+URZ], R5 ;  /* 0x00000005060085a7 */ /* 0x000e64000800007f */
[----:B-1----:R-:W-:Y:S05]  /*9710*/  @!P0 BRA `(.L_x_164) ;  /* 0xfffffffc00f08947 */ /* 0x002fea000383ffff */
[----:B------:R-:W-:Y:S05]  /*9720*/  BRA `(.L_x_229) ;  /* 0xffffffe800047947 */ /* 0x000fea000383ffff */
.L_x_165:
[----:B0-----:R0:W1:Y:S02]  /*9730*/  SYNCS.PHASECHK.TRANS64.TRYWAIT P0, [R7+URZ], R4 ;  /* 0x00000004070075a7 */ /* 0x001064000800017f */
[----:B-1----:R-:W-:Y:S05]  /*9740*/  @!P0 NANOSLEEP.SYNCS 0x989680 ;  /* 0x009896800000895d */ /* 0x002fea0003900000 */
[----:B------:R-:W1:Y:S02]  /*9750*/  @!P0 SYNCS.PHASECHK.TRANS64 P0, [R7+URZ], R4 ;  /* 0x00000004070085a7 */ /* 0x000e64000800007f */
[----:B-1----:R-:W-:Y:S05]  /*9760*/  @!P0 BRA `(.L_x_165) ;  /* 0xfffffffc00f08947 */ /* 0x002fea000383ffff */
[----:B------:R-:W-:Y:S05]  /*9770*/  BRA `(.L_x_230) ;  /* 0xffffffe800147947 */ /* 0x000fea000383ffff */
.L_x_166:
[----:B0-----:R0:W1:Y:S02]  /*9780*/  SYNCS.PHASECHK.TRANS64.TRYWAIT P0, [R6+URZ], R5 ;  /* 0x00000005060075a7 */ /* 0x001064000800017f */
[----:B-1----:R-:W-:Y:S05]  /*9790*/  @!P0 NANOSLEEP.SYNCS 0x989680 ;  /* 0x009896800000895d */ /* 0x002fea0003900000 */
[----:B------:R-:W1:Y:S02]  /*97a0*/  @!P0 SYNCS.PHASECHK.TRANS64 P0, [R6+URZ], R5 ;  /* 0x00000005060085a7 */ /* 0x000e64000800007f */
[----:B-1----:R-:W-:Y:S05]  /*97b0*/  @!P0 BRA `(.L_x_166) ;  /* 0xfffffffc00f08947 */ /* 0x002fea000383ffff */
[----:B------:R-:W-:Y:S05]  /*97c0*/  BRA `(.L_x_231) ;  /* 0xffffffe800247947 */ /* 0x000fea000383ffff */
.L_x_167:
[----:B0-----:R0:W1:Y:S02]  /*97d0*/  SYNCS.PHASECHK.TRANS64.TRYWAIT P0, [R7+URZ], R4 ;  /* 0x00000004070075a7 */ /* 0x001064000800017f */
[----:B-1----:R-:W-:Y:S05]  /*97e0*/  @!P0 NANOSLEEP.SYNCS 0x989680 ;  /* 0x009896800000895d */ /* 0x002fea0003900000 */
[----:B------:R-:W1:Y:S02]  /*97f0*/  @!P0 SYNCS.PHASECHK.TRANS64 P0, [R7+URZ], R4 ;  /* 0x00000004070085a7 */ /* 0x000e64000800007f */
[----:B-1----:R-:W-:Y:S05]  /*9800*/  @!P0 BRA `(.L_x_167) ;  /* 0xfffffffc00f08947 */ /* 0x002fea000383ffff */
[----:B------:R-:W-:Y:S05]  /*9810*/  BRA `(.L_x_232) ;  /* 0xffffffe800347947 */ /* 0x000fea000383ffff */
.L_x_168:
[----:B0-----:R0:W1:Y:S02]  /*9820*/  SYNCS.PHASECHK.TRANS64.TRYWAIT P0, [R6+URZ], R5 ;  /* 0x00000005060075a7 */ /* 0x001064000800017f */
[----:B-1----:R-:W-:Y:S05]  /*9830*/  @!P0 NANOSLEEP.SYNCS 0x989680 ;  /* 0x009896800000895d */ /* 0x002fea0003900000 */
[----:B------:R-:W1:Y:S02]  /*9840*/  @!P0 SYNCS.PHASECHK.TRANS64 P0, [R6+URZ], R5 ;  /* 0x00000005060085a7 */ /* 0x000e64000800007f */
[----:B-1----:R-:W-:Y:S05]  /*9850*/  @!P0 BRA `(.L_x_168) ;  /* 0xfffffffc00f08947 */ /* 0x002fea000383ffff */
[----:B------:R-:W-:Y:S05]  /*9860*/  BRA `(.L_x_233) ;  /* 0xffffffe800447947 */ /* 0x000fea000383ffff */
.L_x_169:
[----:B0-----:R0:W1:Y:S02]  /*9870*/  SYNCS.PHASECHK.TRANS64.TRYWAIT P0, [R7+URZ], R4 ;  /* 0x00000004070075a7 */ /* 0x001064000800017f */
[----:B-1----:R-:W-:Y:S05]  /*9880*/  @!P0 NANOSLEEP.SYNCS 0x989680 ;  /* 0x009896800000895d */ /* 0x002fea0003900000 */
[----:B------:R-:W1:Y:S02]  /*9890*/  @!P0 SYNCS.PHASECHK.TRANS64 P0, [R7+URZ], R4 ;  /* 0x00000004070085a7 */ /* 0x000e64000800007f */
[----:B-1----:R-:W-:Y:S05]  /*98a0*/  @!P0 BRA `(.L_x_169) ;  /* 0xfffffffc00f08947 */ /* 0x002fea000383ffff */
[----:B------:R-:W-:Y:S05]  /*98b0*/  BRA `(.L_x_234) ;  /* 0xffffffe800547947 */ /* 0x000fea000383ffff */
.L_x_170:
[----:B0-----:R0:W1:Y:S02]  /*98c0*/  SYNCS.PHASECHK.TRANS64.TRYWAIT P0, [R6+URZ], R5 ;  /* 0x00000005060075a7 */ /* 0x001064000800017f */
[----:B-1----:R-:W-:Y:S05]  /*98d0*/  @!P0 NANOSLEEP.SYNCS 0x989680 ;  /* 0x009896800000895d */ /* 0x002fea0003900000 */
[----:B------:R-:W1:Y:S02]  /*98e0*/  @!P0 SYNCS.PHASECHK.TRANS64 P0, [R6+URZ], R5 ;  /* 0x00000005060085a7 */ /* 0x000e64000800007f */
[----:B-1----:R-:W-:Y:S05]  /*98f0*/  @!P0 BRA `(.L_x_170) ;  /* 0xfffffffc00f08947 */ /* 0x002fea000383ffff */
[----:B------:R-:W-:Y:S05]  /*9900*/  BRA `(.L_x_235) ;  /* 0xffffffe800647947 */ /* 0x000fea000383ffff */
.L_x_171:
[----:B0-----:R0:W1:Y:S02]  /*9910*/  SYNCS.PHASECHK.TRANS64.TRYWAIT P0, [R7+URZ], R4 ;  /* 0x00000004070075a7 */ /* 0x001064000800017f */
[----:B-1----:R-:W-:Y:S05]  /*9920*/  @!P0 NANOSLEEP.SYNCS 0x989680 ;  /* 0x009896800000895d */ /* 0x002fea0003900000 */
[----:B------:R-:W1:Y:S02]  /*9930*/  @!P0 SYNCS.PHASECHK.TRANS64 P0, [R7+URZ], R4 ;  /* 0x00000004070085a7 */ /* 0x000e64000800007f */
[----:B-1----:R-:W-:Y:S05]  /*9940*/  @!P0 BRA `(.L_x_171) ;  /* 0xfffffffc00f08947 */ /* 0x002fea000383ffff */
[----:B------:R-:W-:Y:S05]  /*9950*/  BRA `(.L_x_236) ;  /* 0xffffffe800747947 */ /* 0x000fea000383ffff */
.L_x_172:
[----:B0-----:R0:W1:Y:S02]  /*9960*/  SYNCS.PHASECHK.TRANS64.TRYWAIT P0, [R6+URZ], R5 ;  /* 0x00000005060075a7 */ /* 0x001064000800017f */
[----:B-1----:R-:W-:Y:S05]  /*9970*/  @!P0 NANOSLEEP.SYNCS 0x989680 ;  /* 0x009896800000895d */ /* 0x002fea0003900000 */
[----:B------:R-:W1:Y:S02]  /*9980*/  @!P0 SYNCS.PHASECHK.TRANS64 P0, [R6+URZ], R5 ;  /* 0x00000005060085a7 */ /* 0x000e64000800007f */
[----:B-1----:R-:W-:Y:S05]  /*9990*/  @!P0 BRA `(.L_x_172) ;  /* 0xfffffffc00f08947 */ /* 0x002fea000383ffff */
[----:B------:R-:W-:Y:S05]  /*99a0*/  BRA `(.L_x_237) ;  /* 0xffffffe800847947 */ /* 0x000fea000383ffff */
.L_x_173:
[----:B0-----:R0:W1:Y:S02]  /*99b0*/  SYNCS.PHASECHK.TRANS64.TRYWAIT P0, [R7+URZ], R4 ;  /* 0x00000004070075a7 */ /* 0x001064000800017f */
[----:B-1----:R-:W-:Y:S05]  /*99c0*/  @!P0 NANOSLEEP.SYNCS 0x989680 ;  /* 0x009896800000895d */ /* 0x002fea0003900000 */
[----:B------:R-:W1:Y:S02]  /*99d0*/  @!P0 SYNCS.PHASECHK.TRANS64 P0, [R7+URZ], R4 ;  /* 0x00000004070085a7 */ /* 0x000e64000800007f */
[----:B-1----:R-:W-:Y:S05]  /*99e0*/  @!P0 BRA `(.L_x_173) ;  /* 0xfffffffc00f08947 */ /* 0x002fea000383ffff */
[----:B------:R-:W-:Y:S05]  /*99f0*/  BRA `(.L_x_238) ;  /* 0xffffffe800947947 */ /* 0x000fea000383ffff */
.L_x_174:
[----:B0-----:R0:W1:Y:S02]  /*9a00*/  SYNCS.PHASECHK.TRANS64.TRYWAIT P0, [R6+URZ], R5 ;  /* 0x00000005060075a7 */ /* 0x001064000800017f */
[----:B-1----:R-:W-:Y:S05]  /*9a10*/  @!P0 NANOSLEEP.SYNCS 0x989680 ;  /* 0x009896800000895d */ /* 0x002fea0003900000 */
[----:B------:R-:W1:Y:S02]  /*9a20*/  @!P0 SYNCS.PHASECHK.TRANS64 P0, [R6+URZ], R5 ;  /* 0x00000005060085a7 */ /* 0x000e64000800007f */
[----:B-1----:R-:W-:Y:S05]  /*9a30*/  @!P0 BRA `(.L_x_174) ;  /* 0xfffffffc00f08947 */ /* 0x002fea000383ffff */
[----:B------:R-:W-:Y:S05]  /*9a40*/  BRA `(.L_x_239) ;  /* 0xffffffe800a47947 */ /* 0x000fea000383ffff */
.L_x_175:
[----:B0-----:R0:W1:Y:S02]  /*9a50*/  SYNCS.PHASECHK.TRANS64.TRYWAIT P0, [R7+URZ], R4 ;  /* 0x00000004070075a7 */ /* 0x001064000800017f */
[----:B-1----:R-:W-:Y:S05]  /*9a60*/  @!P0 NANOSLEEP.SYNCS 0x989680 ;  /* 0x009896800000895d */ /* 0x002fea0003900000 */
[----:B------:R-:W1:Y:S02]  /*9a70*/  @!P0 SYNCS.PHASECHK.TRANS64 P0, [R7+URZ], R4 ;  /* 0x00000004070085a7 */ /* 0x000e64000800007f */
[----:B-1----:R-:W-:Y:S05]  /*9a80*/  @!P0 BRA `(.L_x_175) ;  /* 0xfffffffc00f08947 */ /* 0x002fea000383ffff */
[----:B------:R-:W-:Y:S05]  /*9a90*/  BRA `(.L_x_240) ;  /* 0xffffffe800b47947 */ /* 0x000fea000383ffff */
.L_x_176:
[----:B0-----:R0:W1:Y:S02]  /*9aa0*/  SYNCS.PHASECHK.TRANS64.TRYWAIT P0, [R6+URZ], R5 ;  /* 0x00000005060075a7 */ /* 0x001064000800017f */
[----:B-1----:R-:W-:Y:S05]  /*9ab0*/  @!P0 NANOSLEEP.SYNCS 0x989680 ;  /* 0x009896800000895d */ /* 0x002fea0003900000 */
[----:B------:R-:W1:Y:S02]  /*9ac0*/  @!P0 SYNCS.PHASECHK.TRANS64 P0, [R6+URZ], R5 ;  /* 0x00000005060085a7 */ /* 0x000e64000800007f */
[----:B-1----:R-:W-:Y:S05]  /*9ad0*/  @!P0 BRA `(.L_x_176) ;  /* 0xfffffffc00f08947 */ /* 0x002fea000383ffff */
[----:B------:R-:W-:Y:S05]  /*9ae0*/  BRA `(.L_x_241) ;  /* 0xffffffe800c47947 */ /* 0x000fea000383ffff */
.L_x_177:
[----:B0-----:R0:W1:Y:S02]  /*9af0*/  SYNCS.PHASECHK.TRANS64.TRYWAIT P0, [R7+URZ], R4 ;  /* 0x00000004070075a7 */ /* 0x001064000800017f */
[----:B-1----:R-:W-:Y:S05]  /*9b00*/  @!P0 NANOSLEEP.SYNCS 0x989680 ;  /* 0x009896800000895d */ /* 0x002fea0003900000 */
[----:B------:R-:W1:Y:S02]  /*9b10*/  @!P0 SYNCS.PHASECHK.TRANS64 P0, [R7+URZ], R4 ;  /* 0x00000004070085a7 */ /* 0x000e64000800007f */
[----:B-1----:R-:W-:Y:S05]  /*9b20*/  @!P0 BRA `(.L_x_177) ;  /* 0xfffffffc00f08947 */ /* 0x002fea000383ffff */
[----:B------:R-:W-:Y:S05]  /*9b30*/  BRA `(.L_x_242) ;  /* 0xffffffe800d47947 */ /* 0x000fea000383ffff */
.L_x_178:
[----:B-1----:R1:W2:Y:S02]  /*9b40*/  SYNCS.PHASECHK.TRANS64.TRYWAIT P0, [R6+URZ], R5 ;  /* 0x00000005060075a7 */ /* 0x0022a4000800017f */
[----:B--2---:R-:W-:Y:S05]  /*9b50*/  @!P0 NANOSLEEP.SYNCS 0x989680 ;  /* 0x009896800000895d */ /* 0x004fea0003900000 */
[----:B------:R-:W2:Y:S02]  /*9b60*/  @!P0 SYNCS.PHASECHK.TRANS64 P0, [R6+URZ], R5 ;  /* 0x00000005060085a7 */ /* 0x000ea4000800007f */
[----:B--2---:R-:W-:Y:S05]  /*9b70*/  @!P0 BRA `(.L_x_178) ;  /* 0xfffffffc00f08947 */ /* 0x004fea000383ffff */
[----:B------:R-:W-:Y:S05]  /*9b80*/  BRA `(.L_x_243) ;  /* 0xffffffe800dc7947 */ /* 0x000fea000383ffff */
.L_x_244:
[----:B------:R-:W-:-:S00]  /*9b90*/  BRA `(.L_x_244) ;  /* 0xfffffffc00fc7947 */ /* 0x000fc0000383ffff */
[----:B------:R-:W-:-:S00]  /*9ba0*/  NOP ;  /* 0x0000000000007918 */ /* 0x000fc00000000000 */
        /* <DEDUP_REMOVED lines=13> */
.L_x_245:


//--------------------- .nv.shared._ZN7cutlass13device_kernelINS_4gemm6kernel13GemmUniversalIN4cute5tupleIJiiiiEEENS1_10collective13CollectiveMmaINS1_37MainloopSm90TmaGmmaWarpSpecializedFP8ILi56ENS5_IJNS4_1CILi1EEESB_SB_EEENS1_32KernelTmaWarpSpecializedPingpongEEENS5_IJNSA_ILi64EEESF_NSA_ILi32EEEEEENS_12float_e5m2_tENS5_IJlSB_lEEESI_SJ_NS4_8TiledMMAINS4_8MMA_AtomIJNS4_4SM904GMMA30MMA_64x64x32_F32E5M2E5M2_SS_TNILNSN_7ScaleInE1ELSP_1EEEEEENS4_6LayoutISC_NS5_IJNSA_ILi0EEEST_ST_EEEEENS5_IJNS4_10UnderscoreESW_SW_EEEEENS4_13SM90_TMA_LOADENS4_14ComposedLayoutINS4_7SwizzleILi1ELi4ELi3EEENS4_18smem_ptr_flag_bitsILi8EEENSS_INS5_IJNSA_ILi8EEESG_EEENS5_IJSG_SB_EEEEEEEvNS4_8identityESZ_S19_vS1A_EENS_8epilogue10collective6detail29Sm90TmaWarpSpecializedAdapterINS1D_15DefaultEpilogueISI_SJ_SJ_NS1C_6thread17LinearCombinationISI_Li1EffLNS1H_9ScaleType4KindE0ELNS_15FloatRoundStyleE2ESI_EENS1_15EpilogueDefaultEEEEEvvEEEEvNT_6ParamsE --------------------------
	.section	.nv.shared._ZN7cutlass13device_kernelINS_4gemm6kernel13GemmUniversalIN4cute5tupleIJiiiiEEENS1_10collective13CollectiveMmaINS1_37MainloopSm90TmaGmmaWarpSpecializedFP8ILi56ENS5_IJNS4_1CILi1EEESB_SB_EEENS1_32KernelTmaWarpSpecializedPingpongEEENS5_IJNSA_ILi64EEESF_NSA_ILi32EEEEEENS_12float_e5m2_tENS5_IJlSB_lEEESI_SJ_NS4_8TiledMMAINS4_8MMA_AtomIJNS4_4SM904GMMA30MMA_64x64x32_F32E5M2E5M2_SS_TNILNSN_7ScaleInE1ELSP_1EEEEEENS4_6LayoutISC_NS5_IJNSA_ILi0EEEST_ST_EEEEENS5_IJNS4_10UnderscoreESW_SW_EEEEENS4_13SM90_TMA_LOADENS4_14ComposedLayoutINS4_7SwizzleILi1ELi4ELi3EEENS4_18smem_ptr_flag_bitsILi8EEENSS_INS5_IJNSA_ILi8EEESG_EEENS5_IJSG_SB_EEEEEEEvNS4_8identityESZ_S19_vS1A_EENS_8epilogue10collective6detail29Sm90TmaWarpSpecializedAdapterINS1D_15DefaultEpilogueISI_SJ_SJ_NS1C_6thread17LinearCombinationISI_Li1EffLNS1H_9ScaleType4KindE0ELNS_15FloatRoundStyleE2ESI_EENS1_15EpilogueDefaultEEEEEvvEEEEvNT_6ParamsE,"aw",@nobits
	.sectionflags	@""
	.align	16
	.zero		1024


//--------------------- .nv.shared.reserved.0     --------------------------
	.section	.nv.shared.reserved.0,"aw",@nobits
	.weak		__nv_reservedSMEM_offset_0_alias
	.size		__nv_reservedSMEM_offset_0_alias, 0, 0
	.other		__nv_reservedSMEM_offset_0_alias,@"STO_CUDA_RESERVED_SHARED STV_DEFAULT"
__nv_reservedSMEM_offset_0_alias:
	.zero		0


//--------------------- .nv.global                --------------------------
	.section	.nv.global,"aw",@nobits
.nv.global:
	.type		_ZN40_INTERNAL_f397ba61_4_k_cu_3f4c04fc_286224cute1_E,@object
	.size		_ZN40_INTERNAL_f397ba61_4_k_cu_3f4c04fc_286224cute1_E,(_ZN40_INTERNAL_f397ba61_4_k_cu_3f4c04fc_286224cuda3std3__45__cpo6cbeginE - _ZN40_INTERNAL_f397ba61_4_k_cu_3f4c04fc_286224cute1_E)
_ZN40_INTERNAL_f397ba61_4_k_cu_3f4c04fc_286224cute1_E:
	.zero		1
	.type		_ZN40_INTERNAL_f397ba61_4_k_cu_3f4c04fc_286224cuda3std3__45__cpo6cbeginE,@object
	.size		_ZN40_INTERNAL_f397ba61_4_k_cu_3f4c04fc_286224cuda3std3__45__cpo6cbeginE,(_ZN40_INTERNAL_f397ba61_4_k_cu_3f4c04fc_286224cuda3std3__48in_placeE - _ZN40_INTERNAL_f397ba61_4_k_cu_3f4c04fc_286224cuda3std3__45__cpo6cbeginE)
_ZN40_INTERNAL_f397ba61_4_k_cu_3f4c04fc_286224cuda3std3__45__cpo6cbeginE:
	.zero		1
	.type		_ZN40_INTERNAL_f397ba61_4_k_cu_3f4c04fc_286224cuda3std3__48in_placeE,@object
	.size		_ZN40_INTERNAL_f397ba61_4_k_cu_3f4c04fc_286224cuda3std3__48in_placeE,(_ZN40_INTERNAL_f397ba61_4_k_cu_3f4c04fc_286224cuda3std6ranges3__45__cpo9iter_moveE - _ZN40_INTERNAL_f397ba61_4_k_cu_3f4c04fc_286224cuda3std3__48in_placeE)
_ZN40_INTERNAL_f397ba61_4_k_cu_3f4c04fc_286224cuda3std3__48in_placeE:
	.zero		1
	.type		_ZN40_INTERNAL_f397ba61_4_k_cu_3f4c04fc_286224cuda3std6ranges3__45__cpo9iter_moveE,@object
	.size		_ZN40_INTERNAL_f397ba61_4_k_cu_3f4c04fc_286224cuda3std6ranges3__45__cpo9iter_moveE,(_ZN40_INTERNAL_f397ba61_4_k_cu_3f4c04fc_286224cuda3std3__45__cpo5beginE - _ZN40_INTERNAL_f397ba61_4_k_cu_3f4c04fc_286224cuda3std6ranges3__45__cpo9iter_moveE)
_ZN40_INTERNAL_f397ba61_4_k_cu_3f4c04fc_286224cuda3std6ranges3__45__cpo9iter_moveE:
	.zero		1
	.type		_ZN40_INTERNAL_f397ba61_4_k_cu_3f4c04fc_286224cuda3std3__45__cpo5beginE,@object
	.size		_ZN40_INTERNAL_f397ba61_4_k_cu_3f4c04fc_286224cuda3std3__45__cpo5beginE,(_ZN40_INTERNAL_f397ba61_4_k_cu_3f4c04fc_286224cuda3std3__442_GLOBAL__N__f397ba61_4_k_cu_3f4c04fc_286226ignoreE - _ZN40_INTERNAL_f397ba61_4_k_cu_3f4c04fc_286224cuda3std3__45__cpo5beginE)
_ZN40_INTERNAL_f397ba61_4_k_cu_3f4c04fc_286224cuda3std3__45__cpo5beginE:
	.zero		1
	.type		_ZN40_INTERNAL_f397ba61_4_k_cu_3f4c04fc_286224cuda3std3__442_GLOBAL__N__f397ba61_4_k_cu_3f4c04fc_286226ignoreE,@object
	.size		_ZN40_INTERNAL_f397ba61_4_k_cu_3f4c04fc_286224cuda3std3__442_GLOBAL__N__f397ba61_4_k_cu_3f4c04fc_286226ignoreE,(_ZN40_INTERNAL_f397ba61_4_k_cu_3f4c04fc_286224cute7productE - _ZN40_INTERNAL_f397ba61_4_k_cu_3f4c04fc_286224cuda3std3__442_GLOBAL__N__f397ba61_4_k_cu_3f4c04fc_286226ignoreE)
_ZN40_INTERNAL_f397ba61_4_k_cu_3f4c04fc_286224cuda3std3__442_GLOBAL__N__f397ba61_4_k_cu_3f4c04fc_286226ignoreE:
	.zero		1
	.type		_ZN40_INTERNAL_f397ba61_4_k_cu_3f4c04fc_286224cute7productE,@object
	.size		_ZN40_INTERNAL_f397ba61_4_k_cu_3f4c04fc_286224cute7productE,(_ZN40_INTERNAL_f397ba61_4_k_cu_3f4c04fc_286224cuda3std3__45__cpo3endE - _ZN40_INTERNAL_f397ba61_4_k_cu_3f4c04fc_286224cute7productE)
_ZN40_INTERNAL_f397ba61_4_k_cu_3f4c04fc_286224cute7productE:
	.zero		1
	.type		_ZN40_INTERNAL_f397ba61_4_k_cu_3f4c04fc_286224cuda3std3__45__cpo3endE,@object
	.size		_ZN40_INTERNAL_f397ba61_4_k_cu_3f4c04fc_286224cuda3std3__45__cpo3endE,(_ZN40_INTERNAL_f397ba61_4_k_cu_3f4c04fc_286224cuda3std3__419piecewise_constructE - _ZN40_INTERNAL_f397ba61_4_k_cu_3f4c04fc_286224cuda3std3__45__cpo3endE)
_ZN40_INTERNAL_f397ba61_4_k_cu_3f4c04fc_286224cuda3std3__45__cpo3endE:
	.zero		1
	.type		_ZN40_INTERNAL_f397ba61_4_k_cu_3f4c04fc_286224cuda3std3__419piecewise_constructE,@object
	.size		_ZN40_INTERNAL_f397ba61_4_k_cu_3f4c04fc_286224cuda3std3__419piecewise_constructE,(_ZN40_INTERNAL_f397ba61_4_k_cu_3f4c04fc_286224cuda3std3__45__cpo4cendE - _ZN40_INTERNAL_f397ba61_4_k_cu_3f4c04fc_286224cuda3std3__419piecewise_constructE)
_ZN40_INTERNAL_f397ba61_4_k_cu_3f4c04fc_286224cuda3std3__419piecewise_constructE:
	.zero		1
	.type		_ZN40_INTERNAL_f397ba61_4_k_cu_3f4c04fc_286224cuda3std3__45__cpo4cendE,@object
	.size		_ZN40_INTERNAL_f397ba61_4_k_cu_3f4c04fc_286224cuda3std3__45__cpo4cendE,(_ZN40_INTERNAL_f397ba61_4_k_cu_3f4c04fc_286224cuda3std6ranges3__45__cpo4swapE - _ZN40_INTERNAL_f397ba61_4_k_cu_3f4c04fc_286224cuda3std3__45__cpo4cendE)
_ZN40_INTERNAL_f397ba61_4_k_cu_3f4c04fc_286224cuda3std3__45__cpo4cendE:
	.zero		1
	.type		_ZN40_INTERNAL_f397ba61_4_k_cu_3f4c04fc_286224cuda3std6ranges3__45__cpo4swapE,@object
	.size		_ZN40_INTERNAL_f397ba61_4_k_cu_3f4c04fc_286224cuda3std6ranges3__45__cpo4swapE,(.L_7 - _ZN40_INTERNAL_f397ba61_4_k_cu_3f4c04fc_286224cuda3std6ranges3__45__cpo4swapE)
_ZN40_INTERNAL_f397ba61_4_k_cu_3f4c04fc_286224cuda3std6ranges3__45__cpo4swapE:
	.zero		1
.L_7:


//--------------------- .nv.constant0._ZN7cutlass13device_kernelINS_4gemm6kernel13GemmUniversalIN4cute5tupleIJiiiiEEENS1_10collective13CollectiveMmaINS1_37MainloopSm90TmaGmmaWarpSpecializedFP8ILi56ENS5_IJNS4_1CILi1EEESB_SB_EEENS1_32KernelTmaWarpSpecializedPingpongEEENS5_IJNSA_ILi64EEESF_NSA_ILi32EEEEEENS_12float_e5m2_tENS5_IJlSB_lEEESI_SJ_NS4_8TiledMMAINS4_8MMA_AtomIJNS4_4SM904GMMA30MMA_64x64x32_F32E5M2E5M2_SS_TNILNSN_7ScaleInE1ELSP_1EEEEEENS4_6LayoutISC_NS5_IJNSA_ILi0EEEST_ST_EEEEENS5_IJNS4_10UnderscoreESW_SW_EEEEENS4_13SM90_TMA_LOADENS4_14ComposedLayoutINS4_7SwizzleILi1ELi4ELi3EEENS4_18smem_ptr_flag_bitsILi8EEENSS_INS5_IJNSA_ILi8EEESG_EEENS5_IJSG_SB_EEEEEEEvNS4_8identityESZ_S19_vS1A_EENS_8epilogue10collective6detail29Sm90TmaWarpSpecializedAdapterINS1D_15DefaultEpilogueISI_SJ_SJ_NS1C_6thread17LinearCombinationISI_Li1EffLNS1H_9ScaleType4KindE0ELNS_15FloatRoundStyleE2ESI_EENS1_15EpilogueDefaultEEEEEvvEEEEvNT_6ParamsE --------------------------
	.section	.nv.constant0._ZN7cutlass13device_kernelINS_4gemm6kernel13GemmUniversalIN4cute5tupleIJiiiiEEENS1_10collective13CollectiveMmaINS1_37MainloopSm90TmaGmmaWarpSpecializedFP8ILi56ENS5_IJNS4_1CILi1EEESB_SB_EEENS1_32KernelTmaWarpSpecializedPingpongEEENS5_IJNSA_ILi64EEESF_NSA_ILi32EEEEEENS_12float_e5m2_tENS5_IJlSB_lEEESI_SJ_NS4_8TiledMMAINS4_8MMA_AtomIJNS4_4SM904GMMA30MMA_64x64x32_F32E5M2E5M2_SS_TNILNSN_7ScaleInE1ELSP_1EEEEEENS4_6LayoutISC_NS5_IJNSA_ILi0EEEST_ST_EEEEENS5_IJNS4_10UnderscoreESW_SW_EEEEENS4_13SM90_TMA_LOADENS4_14ComposedLayoutINS4_7SwizzleILi1ELi4ELi3EEENS4_18smem_ptr_flag_bitsILi8EEENSS_INS5_IJNSA_ILi8EEESG_EEENS5_IJSG_SB_EEEEEEEvNS4_8identityESZ_S19_vS1A_EENS_8epilogue10collective6detail29Sm90TmaWarpSpecializedAdapterINS1D_15DefaultEpilogueISI_SJ_SJ_NS1C_6thread17LinearCombinationISI_Li1EffLNS1H_9ScaleType4KindE0ELNS_15FloatRoundStyleE2ESI_EENS1_15EpilogueDefaultEEEEEvvEEEEvNT_6ParamsE,"a",@progbits
	.sectionflags	@""
	.align	4
.nv.constant0._ZN7cutlass13device_kernelINS_4gemm6kernel13GemmUniversalIN4cute5tupleIJiiiiEEENS1_10collective13CollectiveMmaINS1_37MainloopSm90TmaGmmaWarpSpecializedFP8ILi56ENS5_IJNS4_1CILi1EEESB_SB_EEENS1_32KernelTmaWarpSpecializedPingpongEEENS5_IJNSA_ILi64EEESF_NSA_ILi32EEEEEENS_12float_e5m2_tENS5_IJlSB_lEEESI_SJ_NS4_8TiledMMAINS4_8MMA_AtomIJNS4_4SM904GMMA30MMA_64x64x32_F32E5M2E5M2_SS_TNILNSN_7ScaleInE1ELSP_1EEEEEENS4_6LayoutISC_NS5_IJNSA_ILi0EEEST_ST_EEEEENS5_IJNS4_10UnderscoreESW_SW_EEEEENS4_13SM90_TMA_LOADENS4_14ComposedLayoutINS4_7SwizzleILi1ELi4ELi3EEENS4_18smem_ptr_flag_bitsILi8EEENSS_INS5_IJNSA_ILi8EEESG_EEENS5_IJSG_SB_EEEEEEEvNS4_8identityESZ_S19_vS1A_EENS_8epilogue10collective6detail29Sm90TmaWarpSpecializedAdapterINS1D_15DefaultEpilogueISI_SJ_SJ_NS1C_6thread17LinearCombinationISI_Li1EffLNS1H_9ScaleType4KindE0ELNS_15FloatRoundStyleE2ESI_EENS1_15EpilogueDefaultEEEEEvvEEEEvNT_6ParamsE:
	.zero		1664


//--------------------- SYMBOLS --------------------------

	.type		.nv.reservedSmem.offset0,@object
	.size		.nv.reservedSmem.offset0,0x4
